//
// Generated by NVIDIA NVVM Compiler
//
// Compiler Build ID: CL-36424714
// Cuda compilation tools, release 13.0, V13.0.88
// Based on NVVM 20.0.0
//

.version 9.0
.target sm_100
.address_size 64

	// .globl	_Z10randomWalkPdPiiii
.global .align 4 .b8 precalc_xorwow_matrix[102400];
.global .align 4 .b8 precalc_xorwow_offset_matrix[102400];
.global .align 4 .b8 mrg32k3aM1[2304];
.global .align 4 .b8 mrg32k3aM2[2304];
.global .align 4 .b8 mrg32k3aM1SubSeq[2016];
.global .align 4 .b8 mrg32k3aM2SubSeq[2016];
.global .align 4 .b8 mrg32k3aM1Seq[2304];
.global .align 4 .b8 mrg32k3aM2Seq[2304];
.const .align 8 .b8 __cr_lgamma_table[72];

.visible .entry _Z10randomWalkPdPiiii(
	.param .u64 .ptr .align 1 _Z10randomWalkPdPiiii_param_0,
	.param .u64 .ptr .align 1 _Z10randomWalkPdPiiii_param_1,
	.param .u32 _Z10randomWalkPdPiiii_param_2,
	.param .u32 _Z10randomWalkPdPiiii_param_3,
	.param .u32 _Z10randomWalkPdPiiii_param_4
)
{
	.reg .pred 	%p<13>;
	.reg .b32 	%r<138>;
	.reg .b64 	%rd<20>;
	.reg .b64 	%fd<104>;

	ld.param.u64 	%rd3, [_Z10randomWalkPdPiiii_param_0];
	ld.param.u64 	%rd2, [_Z10randomWalkPdPiiii_param_1];
	ld.param.u32 	%r38, [_Z10randomWalkPdPiiii_param_2];
	ld.param.u32 	%r39, [_Z10randomWalkPdPiiii_param_3];
	ld.param.u32 	%r40, [_Z10randomWalkPdPiiii_param_4];
	cvta.to.global.u64 	%rd1, %rd3;
	mov.u32 	%r41, %tid.x;
	mov.u32 	%r42, %ctaid.x;
	mov.u32 	%r43, %ntid.x;
	mad.lo.s32 	%r1, %r42, %r43, %r41;
	setp.ge.s32 	%p1, %r1, %r40;
	@%p1 bra 	$L__BB0_15;
	cvta.to.global.u64 	%rd4, %rd2;
	mul.lo.s32 	%r117, %r39, %r1;
	mul.wide.s32 	%rd5, %r1, 4;
	add.s64 	%rd6, %rd4, %rd5;
	mov.b32 	%r44, 0;
	st.global.u32 	[%rd6], %r44;
	mul.wide.s32 	%rd7, %r117, 8;
	add.s64 	%rd8, %rd1, %rd7;
	mov.b64 	%rd9, 0;
	st.global.u64 	[%rd8], %rd9;
	setp.lt.s32 	%p2, %r39, 2;
	@%p2 bra 	$L__BB0_15;
	add.s32 	%r118, %r117, 1;
	mov.b32 	%r52, 1127219200;
	mov.b32 	%r53, -2147483648;
	mov.b64 	%fd1, {%r53, %r52};
	cvt.rn.f64.s32 	%fd29, %r38;
	cvt.rn.f64.u32 	%fd30, %r39;
	div.rn.f64 	%fd31, %fd29, %fd30;
	sqrt.rn.f64 	%fd2, %fd31;
	add.s32 	%r4, %r117, %r39;
	mov.b32 	%r125, 0;
	mov.b32 	%r124, 1476011280;
	mov.b32 	%r132, -589760388;
	mov.b32 	%r133, -123459836;
	mov.b32 	%r134, 1111207954;
	mov.b32 	%r135, 1593684748;
	mov.b32 	%r136, 832094735;
	mov.f64 	%fd95, 0d0000000000000000;
	mov.f64 	%fd102, %fd95;
$L__BB0_3:
	setp.eq.s32 	%p3, %r125, 1;
	mov.b32 	%r125, 0;
	mov.f64 	%fd103, %fd102;
	@%p3 bra 	$L__BB0_14;
	shr.u32 	%r56, %r135, 2;
	xor.b32  	%r57, %r56, %r135;
	shl.b32 	%r58, %r124, 4;
	shl.b32 	%r59, %r57, 1;
	xor.b32  	%r60, %r58, %r59;
	xor.b32  	%r61, %r60, %r124;
	xor.b32  	%r14, %r61, %r57;
	add.s32 	%r62, %r136, %r14;
	add.s32 	%r63, %r62, 362437;
	shr.u32 	%r64, %r134, 2;
	xor.b32  	%r65, %r64, %r134;
	shl.b32 	%r66, %r14, 4;
	shl.b32 	%r67, %r65, 1;
	xor.b32  	%r68, %r67, %r66;
	xor.b32  	%r69, %r68, %r65;
	xor.b32  	%r15, %r69, %r14;
	add.s32 	%r70, %r136, %r15;
	add.s32 	%r71, %r70, 724874;
	shr.u32 	%r72, %r133, 2;
	xor.b32  	%r73, %r72, %r133;
	shl.b32 	%r74, %r15, 4;
	shl.b32 	%r75, %r73, 1;
	xor.b32  	%r76, %r75, %r74;
	xor.b32  	%r77, %r76, %r73;
	xor.b32  	%r16, %r77, %r15;
	add.s32 	%r78, %r136, %r16;
	add.s32 	%r79, %r78, 1087311;
	shr.u32 	%r80, %r132, 2;
	xor.b32  	%r81, %r80, %r132;
	shl.b32 	%r82, %r16, 4;
	shl.b32 	%r83, %r81, 1;
	xor.b32  	%r84, %r83, %r82;
	xor.b32  	%r85, %r84, %r81;
	xor.b32  	%r137, %r85, %r16;
	add.s32 	%r136, %r136, 1449748;
	add.s32 	%r86, %r137, %r136;
	cvt.u64.u32 	%rd10, %r63;
	mul.wide.u32 	%rd11, %r71, 2097152;
	xor.b64  	%rd12, %rd11, %rd10;
	cvt.rn.f64.u64 	%fd32, %rd12;
	fma.rn.f64 	%fd97, %fd32, 0d3CA0000000000000, 0d3C90000000000000;
	cvt.u64.u32 	%rd13, %r79;
	mul.wide.u32 	%rd14, %r86, 2097152;
	xor.b64  	%rd15, %rd14, %rd13;
	cvt.rn.f64.u64 	%fd33, %rd15;
	fma.rn.f64 	%fd6, %fd33, 0d3CB0000000000000, 0d3CA0000000000000;
	{
	.reg .b32 %temp; 
	mov.b64 	{%temp, %r126}, %fd97;
	}
	{
	.reg .b32 %temp; 
	mov.b64 	{%r127, %temp}, %fd97;
	}
	setp.gt.s32 	%p4, %r126, 1048575;
	mov.b32 	%r128, -1023;
	@%p4 bra 	$L__BB0_6;
	mul.f64 	%fd97, %fd97, 0d4350000000000000;
	{
	.reg .b32 %temp; 
	mov.b64 	{%temp, %r126}, %fd97;
	}
	{
	.reg .b32 %temp; 
	mov.b64 	{%r127, %temp}, %fd97;
	}
	mov.b32 	%r128, -1077;
$L__BB0_6:
	add.s32 	%r88, %r126, -1;
	setp.gt.u32 	%p5, %r88, 2146435070;
	@%p5 bra 	$L__BB0_10;
	shr.u32 	%r91, %r126, 20;
	add.s32 	%r129, %r128, %r91;
	and.b32  	%r92, %r126, 1048575;
	or.b32  	%r93, %r92, 1072693248;
	mov.b64 	%fd98, {%r127, %r93};
	setp.lt.u32 	%p7, %r93, 1073127583;
	@%p7 bra 	$L__BB0_9;
	{
	.reg .b32 %temp; 
	mov.b64 	{%r94, %temp}, %fd98;
	}
	{
	.reg .b32 %temp; 
	mov.b64 	{%temp, %r95}, %fd98;
	}
	add.s32 	%r96, %r95, -1048576;
	mov.b64 	%fd98, {%r94, %r96};
	add.s32 	%r129, %r129, 1;
$L__BB0_9:
	add.f64 	%fd35, %fd98, 0dBFF0000000000000;
	add.f64 	%fd36, %fd98, 0d3FF0000000000000;
	rcp.approx.ftz.f64 	%fd37, %fd36;
	neg.f64 	%fd38, %fd36;
	fma.rn.f64 	%fd39, %fd38, %fd37, 0d3FF0000000000000;
	fma.rn.f64 	%fd40, %fd39, %fd39, %fd39;
	fma.rn.f64 	%fd41, %fd40, %fd37, %fd37;
	mul.f64 	%fd42, %fd35, %fd41;
	fma.rn.f64 	%fd43, %fd35, %fd41, %fd42;
	mul.f64 	%fd44, %fd43, %fd43;
	fma.rn.f64 	%fd45, %fd44, 0d3EB1380B3AE80F1E, 0d3ED0EE258B7A8B04;
	fma.rn.f64 	%fd46, %fd45, %fd44, 0d3EF3B2669F02676F;
	fma.rn.f64 	%fd47, %fd46, %fd44, 0d3F1745CBA9AB0956;
	fma.rn.f64 	%fd48, %fd47, %fd44, 0d3F3C71C72D1B5154;
	fma.rn.f64 	%fd49, %fd48, %fd44, 0d3F624924923BE72D;
	fma.rn.f64 	%fd50, %fd49, %fd44, 0d3F8999999999A3C4;
	fma.rn.f64 	%fd51, %fd50, %fd44, 0d3FB5555555555554;
	sub.f64 	%fd52, %fd35, %fd43;
	add.f64 	%fd53, %fd52, %fd52;
	neg.f64 	%fd54, %fd43;
	fma.rn.f64 	%fd55, %fd54, %fd35, %fd53;
	mul.f64 	%fd56, %fd41, %fd55;
	mul.f64 	%fd57, %fd44, %fd51;
	fma.rn.f64 	%fd58, %fd57, %fd43, %fd56;
	xor.b32  	%r97, %r129, -2147483648;
	mov.b32 	%r98, 1127219200;
	mov.b64 	%fd59, {%r97, %r98};
	sub.f64 	%fd60, %fd59, %fd1;
	fma.rn.f64 	%fd61, %fd60, 0d3FE62E42FEFA39EF, %fd43;
	fma.rn.f64 	%fd62, %fd60, 0dBFE62E42FEFA39EF, %fd61;
	sub.f64 	%fd63, %fd62, %fd43;
	sub.f64 	%fd64, %fd58, %fd63;
	fma.rn.f64 	%fd65, %fd60, 0d3C7ABC9E3B39803F, %fd64;
	add.f64 	%fd99, %fd61, %fd65;
	bra.uni 	$L__BB0_11;
$L__BB0_10:
	fma.rn.f64 	%fd34, %fd97, 0d7FF0000000000000, 0d7FF0000000000000;
	{
	.reg .b32 %temp; 
	mov.b64 	{%temp, %r89}, %fd97;
	}
	and.b32  	%r90, %r89, 2147483647;
	setp.eq.s32 	%p6, %r90, 0;
	selp.f64 	%fd99, 0dFFF0000000000000, %fd34, %p6;
$L__BB0_11:
	mul.f64 	%fd15, %fd99, 0dC000000000000000;
	{
	.reg .b32 %temp; 
	mov.b64 	{%temp, %r99}, %fd6;
	}
	shl.b32 	%r100, %r99, 1;
	setp.gt.u32 	%p8, %r100, -2038431744;
	mov.f64 	%fd66, 0d0000000000000000;
	mul.rn.f64 	%fd67, %fd6, %fd66;
	selp.f64 	%fd16, %fd67, %fd6, %p8;
	{
	.reg .b32 %temp; 
	mov.b64 	{%r101, %temp}, %fd16;
	}
	{
	.reg .b32 %temp; 
	mov.b64 	{%temp, %r102}, %fd16;
	}
	add.s32 	%r103, %r102, 1048576;
	mov.b64 	%fd68, {%r101, %r103};
	cvt.rni.f64.f64 	%fd69, %fd68;
	cvt.rzi.s64.f64 	%rd16, %fd69;
	cvt.u32.u64 	%r104, %rd16;
	fma.rn.f64 	%fd70, %fd69, 0dBFE0000000000000, %fd16;
	mul.f64 	%fd71, %fd70, 0d3CA1A62633145C07;
	fma.rn.f64 	%fd72, %fd70, 0d400921FB54442D18, %fd71;
	mul.rn.f64 	%fd73, %fd72, %fd72;
	fma.rn.f64 	%fd74, %fd73, 0dBDA8FF8320FD8164, 0d3E21EEA7C1EF8528;
	fma.rn.f64 	%fd75, %fd74, %fd73, 0dBE927E4F8E06E6D9;
	fma.rn.f64 	%fd76, %fd75, %fd73, 0d3EFA01A019DDBCE9;
	fma.rn.f64 	%fd77, %fd76, %fd73, 0dBF56C16C16C15D47;
	fma.rn.f64 	%fd78, %fd77, %fd73, 0d3FA5555555555551;
	fma.rn.f64 	%fd79, %fd78, %fd73, 0dBFE0000000000000;
	fma.rn.f64 	%fd80, %fd79, %fd73, 0d3FF0000000000000;
	fma.rn.f64 	%fd81, %fd73, 0d3DE5DB65F9785EBA, 0dBE5AE5F12CB0D246;
	fma.rn.f64 	%fd82, %fd81, %fd73, 0d3EC71DE369ACE392;
	fma.rn.f64 	%fd83, %fd82, %fd73, 0dBF2A01A019DB62A1;
	fma.rn.f64 	%fd84, %fd83, %fd73, 0d3F81111111110818;
	fma.rn.f64 	%fd85, %fd84, %fd73, 0dBFC5555555555554;
	fma.rn.f64 	%fd86, %fd85, %fd73, 0d0000000000000000;
	fma.rn.f64 	%fd87, %fd86, %fd72, %fd72;
	and.b64  	%rd17, %rd16, 1;
	setp.eq.b64 	%p9, %rd17, 1;
	{
	.reg .b32 %temp; 
	mov.b64 	{%temp, %r105}, %fd87;
	}
	{
	.reg .b32 %temp; 
	mov.b64 	{%r106, %temp}, %fd87;
	}
	xor.b32  	%r107, %r105, -2147483648;
	mov.b64 	%fd88, {%r106, %r107};
	selp.f64 	%fd100, %fd80, %fd87, %p9;
	selp.f64 	%fd101, %fd88, %fd80, %p9;
	and.b32  	%r108, %r104, 2;
	setp.eq.s32 	%p10, %r108, 0;
	@%p10 bra 	$L__BB0_13;
	{
	.reg .b32 %temp; 
	mov.b64 	{%temp, %r109}, %fd100;
	}
	{
	.reg .b32 %temp; 
	mov.b64 	{%r110, %temp}, %fd100;
	}
	xor.b32  	%r111, %r109, -2147483648;
	mov.b64 	%fd100, {%r110, %r111};
	{
	.reg .b32 %temp; 
	mov.b64 	{%temp, %r112}, %fd101;
	}
	{
	.reg .b32 %temp; 
	mov.b64 	{%r113, %temp}, %fd101;
	}
	xor.b32  	%r114, %r112, -2147483648;
	mov.b64 	%fd101, {%r113, %r114};
$L__BB0_13:
	sqrt.rn.f64 	%fd89, %fd15;
	mov.f64 	%fd90, 0d0000000000000000;
	add.rn.f64 	%fd91, %fd101, %fd90;
	cvt.rzi.f64.f64 	%fd92, %fd16;
	setp.eq.f64 	%p11, %fd16, %fd92;
	mul.rn.f64 	%fd93, %fd16, %fd90;
	selp.f64 	%fd94, %fd93, %fd100, %p11;
	mul.f64 	%fd103, %fd89, %fd94;
	mul.f64 	%fd102, %fd89, %fd91;
	mov.b32 	%r125, 1;
	mov.u32 	%r132, %r16;
	mov.u32 	%r133, %r15;
	mov.u32 	%r134, %r14;
	mov.u32 	%r135, %r124;
	mov.u32 	%r124, %r137;
$L__BB0_14:
	fma.rn.f64 	%fd95, %fd2, %fd103, %fd95;
	mul.wide.s32 	%rd18, %r118, 8;
	add.s64 	%rd19, %rd1, %rd18;
	st.global.f64 	[%rd19], %fd95;
	add.s32 	%r118, %r118, 1;
	add.s32 	%r37, %r117, 1;
	add.s32 	%r116, %r117, 2;
	setp.lt.s32 	%p12, %r116, %r4;
	mov.u32 	%r117, %r37;
	@%p12 bra 	$L__BB0_3;
$L__BB0_15:
	ret;

}
	// .globl	_Z16getCrossingTimesPdPiiiii
.visible .entry _Z16getCrossingTimesPdPiiiii(
	.param .u64 .ptr .align 1 _Z16getCrossingTimesPdPiiiii_param_0,
	.param .u64 .ptr .align 1 _Z16getCrossingTimesPdPiiiii_param_1,
	.param .u32 _Z16getCrossingTimesPdPiiiii_param_2,
	.param .u32 _Z16getCrossingTimesPdPiiiii_param_3,
	.param .u32 _Z16getCrossingTimesPdPiiiii_param_4,
	.param .u32 _Z16getCrossingTimesPdPiiiii_param_5
)
{
	.reg .pred 	%p<6>;
	.reg .b32 	%r<19>;
	.reg .b64 	%rd<9>;
	.reg .b64 	%fd<4>;

	ld.param.u64 	%rd4, [_Z16getCrossingTimesPdPiiiii_param_0];
	ld.param.u64 	%rd5, [_Z16getCrossingTimesPdPiiiii_param_1];
	ld.param.u32 	%r7, [_Z16getCrossingTimesPdPiiiii_param_2];
	ld.param.u32 	%r10, [_Z16getCrossingTimesPdPiiiii_param_3];
	ld.param.u32 	%r8, [_Z16getCrossingTimesPdPiiiii_param_4];
	ld.param.u32 	%r9, [_Z16getCrossingTimesPdPiiiii_param_5];
	mov.u32 	%r11, %tid.x;
	mov.u32 	%r12, %ctaid.x;
	mov.u32 	%r1, %ntid.x;
	mad.lo.s32 	%r18, %r12, %r1, %r11;
	mul.lo.s32 	%r3, %r10, %r7;
	setp.ge.s32 	%p1, %r18, %r3;
	@%p1 bra 	$L__BB1_8;
	cvt.rn.f64.s32 	%fd1, %r8;
	cvt.rn.f64.s32 	%fd2, %r9;
	mov.u32 	%r13, %nctaid.x;
	add.s32 	%r4, %r1, %r13;
	cvta.to.global.u64 	%rd1, %rd5;
	cvta.to.global.u64 	%rd2, %rd4;
$L__BB1_2:
	div.s32 	%r14, %r18, %r7;
	mul.wide.s32 	%rd6, %r14, 4;
	add.s64 	%rd3, %rd1, %rd6;
	ld.global.u32 	%r15, [%rd3];
	setp.ne.s32 	%p2, %r15, 0;
	@%p2 bra 	$L__BB1_7;
	mul.wide.s32 	%rd7, %r18, 8;
	add.s64 	%rd8, %rd2, %rd7;
	ld.global.f64 	%fd3, [%rd8];
	setp.gtu.f64 	%p3, %fd3, %fd1;
	@%p3 bra 	$L__BB1_5;
	rem.s32 	%r16, %r18, %r7;
	st.global.u32 	[%rd3], %r16;
	bra.uni 	$L__BB1_7;
$L__BB1_5:
	setp.ltu.f64 	%p4, %fd3, %fd2;
	@%p4 bra 	$L__BB1_7;
	rem.s32 	%r17, %r18, %r7;
	st.global.u32 	[%rd3], %r17;
$L__BB1_7:
	add.s32 	%r18, %r4, %r18;
	setp.lt.s32 	%p5, %r18, %r3;
	@%p5 bra 	$L__BB1_2;
$L__BB1_8:
	ret;

}


// ===== COMPILED SASS (sm_100) =====

	.target	sm_100

	.elftype	@"ET_EXEC"


//--------------------- .note.nv.tkinfo           --------------------------
	.section	.note.nv.tkinfo,"",@"SHT_NOTE"
	.sectionflags	@"SHF_NOTE_NV_TKINFO"
	.tkinfo
        /*0018*/ 	.word	0x00000002
        /*0030*/ 	.string	""
        /*0030*/ 	.string	"ptxas"
        /*0030*/ 	.string	"Cuda compilation tools, release 13.0, V13.0.88"
        /*0030*/ 	.string	"Build cuda_13.0.r13.0/compiler.36424714_0"
        /*0030*/ 	.string	"-arch sm_100 -m 64 "



//--------------------- .note.nv.cuinfo           --------------------------
	.section	.note.nv.cuinfo,"",@"SHT_NOTE"
	.sectionflags	@"SHF_NOTE_NV_CUINFO"
        /*0018*/ 	.short	0x0002
        /*001a*/ 	.short	0x0064
        /*001c*/ 	.short	0x0082
	.zero		2


//--------------------- .nv.info                  --------------------------
	.section	.nv.info,"",@"SHT_CUDA_INFO"
	.align	4


	//----- nvinfo : EIATTR_REGCOUNT
	.align		4
        /*0000*/ 	.byte	0x04, 0x2f
        /*0002*/ 	.short	(.L_10 - .L_9)
	.align		4
.L_9:
        /*0004*/ 	.word	index@(_Z10randomWalkPdPiiii)
        /*0008*/ 	.word	0x00000028


	//----- nvinfo : EIATTR_FRAME_SIZE
	.align		4
.L_10:
        /*000c*/ 	.byte	0x04, 0x11
        /*000e*/ 	.short	(.L_12 - .L_11)
	.align		4
.L_11:
        /*0010*/ 	.word	index@($__internal_1_$__cuda_sm20_dsqrt_rn_f64_mediumpath_v1)
        /*0014*/ 	.word	0x00000000


	//----- nvinfo : EIATTR_FRAME_SIZE
	.align		4
.L_12:
        /*0018*/ 	.byte	0x04, 0x11
        /*001a*/ 	.short	(.L_14 - .L_13)
	.align		4
.L_13:
        /*001c*/ 	.word	index@($__internal_0_$__cuda_sm20_div_rn_f64_full)
        /*0020*/ 	.word	0x00000000


	//----- nvinfo : EIATTR_FRAME_SIZE
	.align		4
.L_14:
        /*0024*/ 	.byte	0x04, 0x11
        /*0026*/ 	.short	(.L_16 - .L_15)
	.align		4
.L_15:
        /*0028*/ 	.word	index@(_Z10randomWalkPdPiiii)
        /*002c*/ 	.word	0x00000000


	//----- nvinfo : EIATTR_REGCOUNT
	.align		4
.L_16:
        /*0030*/ 	.byte	0x04, 0x2f
        /*0032*/ 	.short	(.L_18 - .L_17)
	.align		4
.L_17:
        /*0034*/ 	.word	index@(_Z16getCrossingTimesPdPiiiii)
        /*0038*/ 	.word	0x00000018


	//----- nvinfo : EIATTR_FRAME_SIZE
	.align		4
.L_18:
        /*003c*/ 	.byte	0x04, 0x11
        /*003e*/ 	.short	(.L_20 - .L_19)
	.align		4
.L_19:
        /*0040*/ 	.word	index@(_Z16getCrossingTimesPdPiiiii)
        /*0044*/ 	.word	0x00000000


	//----- nvinfo : EIATTR_MIN_STACK_SIZE
	.align		4
.L_20:
        /*0048*/ 	.byte	0x04, 0x12
        /*004a*/ 	.short	(.L_22 - .L_21)
	.align		4
.L_21:
        /*004c*/ 	.word	index@(_Z16getCrossingTimesPdPiiiii)
        /*0050*/ 	.word	0x00000000


	//----- nvinfo : EIATTR_MIN_STACK_SIZE
	.align		4
.L_22:
        /*0054*/ 	.byte	0x04, 0x12
        /*0056*/ 	.short	(.L_24 - .L_23)
	.align		4
.L_23:
        /*0058*/ 	.word	index@(_Z10randomWalkPdPiiii)
        /*005c*/ 	.word	0x00000000
.L_24:


//--------------------- .nv.compat                --------------------------
	.section	.nv.compat,"",@"SHT_CUDA_COMPAT_INFO"
	.align	4
        /*0000*/ 	.byte	0x02, 0x09, 0x00, 0x00, 0x02, 0x02, 0x01, 0x00, 0x02, 0x05, 0x05, 0x00, 0x03, 0x07, 0x01, 0x01
        /*0010*/ 	.byte	0x02, 0x03, 0x00, 0x00, 0x02, 0x06, 0x01, 0x00, 0x04, 0x0b, 0x08, 0x00, 0x01, 0x00, 0x00, 0x00
        /*0020*/ 	.byte	0x00, 0x00, 0x00, 0x00


//--------------------- .nv.info._Z16getCrossingTimesPdPiiiii --------------------------
	.section	.nv.info._Z16getCrossingTimesPdPiiiii,"",@"SHT_CUDA_INFO"
	.sectionflags	@""
	.align	4


	//----- nvinfo : EIATTR_CUDA_API_VERSION
	.align		4
        /*0000*/ 	.byte	0x04, 0x37
        /*0002*/ 	.short	(.L_26 - .L_25)
.L_25:
        /*0004*/ 	.word	0x00000082


	//----- nvinfo : EIATTR_KPARAM_INFO
	.align		4
.L_26:
        /*0008*/ 	.byte	0x04, 0x17
        /*000a*/ 	.short	(.L_28 - .L_27)
.L_27:
        /*000c*/ 	.word	0x00000000
        /*0010*/ 	.short	0x0005
        /*0012*/ 	.short	0x001c
        /*0014*/ 	.byte	0x00, 0xf0, 0x11, 0x00


	//----- nvinfo : EIATTR_KPARAM_INFO
	.align		4
.L_28:
        /*0018*/ 	.byte	0x04, 0x17
        /*001a*/ 	.short	(.L_30 - .L_29)
.L_29:
        /*001c*/ 	.word	0x00000000
        /*0020*/ 	.short	0x0004
        /*0022*/ 	.short	0x0018
        /*0024*/ 	.byte	0x00, 0xf0, 0x11, 0x00


	//----- nvinfo : EIATTR_KPARAM_INFO
	.align		4
.L_30:
        /*0028*/ 	.byte	0x04, 0x17
        /*002a*/ 	.short	(.L_32 - .L_31)
.L_31:
        /*002c*/ 	.word	0x00000000
        /*0030*/ 	.short	0x0003
        /*0032*/ 	.short	0x0014
        /*0034*/ 	.byte	0x00, 0xf0, 0x11, 0x00


	//----- nvinfo : EIATTR_KPARAM_INFO
	.align		4
.L_32:
        /*0038*/ 	.byte	0x04, 0x17
        /*003a*/ 	.short	(.L_34 - .L_33)
.L_33:
        /*003c*/ 	.word	0x00000000
        /*0040*/ 	.short	0x0002
        /*0042*/ 	.short	0x0010
        /*0044*/ 	.byte	0x00, 0xf0, 0x11, 0x00


	//----- nvinfo : EIATTR_KPARAM_INFO
	.align		4
.L_34:
        /*0048*/ 	.byte	0x04, 0x17
        /*004a*/ 	.short	(.L_36 - .L_35)
.L_35:
        /*004c*/ 	.word	0x00000000
        /*0050*/ 	.short	0x0001
        /*0052*/ 	.short	0x0008
        /*0054*/ 	.byte	0x00, 0xf5, 0x21, 0x00


	//----- nvinfo : EIATTR_KPARAM_INFO
	.align		4
.L_36:
        /*0058*/ 	.byte	0x04, 0x17
        /*005a*/ 	.short	(.L_38 - .L_37)
.L_37:
        /*005c*/ 	.word	0x00000000
        /*0060*/ 	.short	0x0000
        /*0062*/ 	.short	0x0000
        /*0064*/ 	.byte	0x00, 0xf5, 0x21, 0x00


	//----- nvinfo : EIATTR_SPARSE_MMA_MASK
	.align		4
.L_38:
        /*0068*/ 	.byte	0x03, 0x50
        /*006a*/ 	.short	0x0000


	//----- nvinfo : EIATTR_MAXREG_COUNT
	.align		4
        /*006c*/ 	.byte	0x03, 0x1b
        /*006e*/ 	.short	0x00ff


	//----- nvinfo : EIATTR_MERCURY_ISA_VERSION
	.align		4
        /*0070*/ 	.byte	0x03, 0x5f
        /*0072*/ 	.short	0x0101


	//----- nvinfo : EIATTR_VRC_CTA_INIT_COUNT
	.align		4
        /*0074*/ 	.byte	0x02, 0x4a
	.zero		1
	.zero		1


	//----- nvinfo : EIATTR_EXIT_INSTR_OFFSETS
	.align		4
        /*0078*/ 	.byte	0x04, 0x1c
        /*007a*/ 	.short	(.L_40 - .L_39)


	//   ....[0]....
.L_39:
        /*007c*/ 	.word	0x00000080


	//   ....[1]....
        /*0080*/ 	.word	0x000005b0


	//----- nvinfo : EIATTR_CRS_STACK_SIZE
	.align		4
.L_40:
        /*0084*/ 	.byte	0x04, 0x1e
        /*0086*/ 	.short	(.L_42 - .L_41)
.L_41:
        /*0088*/ 	.word	0x00000000


	//----- nvinfo : EIATTR_CBANK_PARAM_SIZE
	.align		4
.L_42:
        /*008c*/ 	.byte	0x03, 0x19
        /*008e*/ 	.short	0x0020


	//----- nvinfo : EIATTR_PARAM_CBANK
	.align		4
        /*0090*/ 	.byte	0x04, 0x0a
        /*0092*/ 	.short	(.L_44 - .L_43)
	.align		4
.L_43:
        /*0094*/ 	.word	index@(.nv.constant0._Z16getCrossingTimesPdPiiiii)
        /*0098*/ 	.short	0x0380
        /*009a*/ 	.short	0x0020


	//----- nvinfo : EIATTR_SW_WAR
	.align		4
.L_44:
        /*009c*/ 	.byte	0x04, 0x36
        /*009e*/ 	.short	(.L_46 - .L_45)
.L_45:
        /*00a0*/ 	.word	0x00000008
.L_46:


//--------------------- .nv.info._Z10randomWalkPdPiiii --------------------------
	.section	.nv.info._Z10randomWalkPdPiiii,"",@"SHT_CUDA_INFO"
	.sectionflags	@""
	.align	4


	//----- nvinfo : EIATTR_CUDA_API_VERSION
	.align		4
        /*0000*/ 	.byte	0x04, 0x37
        /*0002*/ 	.short	(.L_48 - .L_47)
.L_47:
        /*0004*/ 	.word	0x00000082


	//----- nvinfo : EIATTR_KPARAM_INFO
	.align		4
.L_48:
        /*0008*/ 	.byte	0x04, 0x17
        /*000a*/ 	.short	(.L_50 - .L_49)
.L_49:
        /*000c*/ 	.word	0x00000000
        /*0010*/ 	.short	0x0004
        /*0012*/ 	.short	0x0018
        /*0014*/ 	.byte	0x00, 0xf0, 0x11, 0x00


	//----- nvinfo : EIATTR_KPARAM_INFO
	.align		4
.L_50:
        /*0018*/ 	.byte	0x04, 0x17
        /*001a*/ 	.short	(.L_52 - .L_51)
.L_51:
        /*001c*/ 	.word	0x00000000
        /*0020*/ 	.short	0x0003
        /*0022*/ 	.short	0x0014
        /*0024*/ 	.byte	0x00, 0xf0, 0x11, 0x00


	//----- nvinfo : EIATTR_KPARAM_INFO
	.align		4
.L_52:
        /*0028*/ 	.byte	0x04, 0x17
        /*002a*/ 	.short	(.L_54 - .L_53)
.L_53:
        /*002c*/ 	.word	0x00000000
        /*0030*/ 	.short	0x0002
        /*0032*/ 	.short	0x0010
        /*0034*/ 	.byte	0x00, 0xf0, 0x11, 0x00


	//----- nvinfo : EIATTR_KPARAM_INFO
	.align		4
.L_54:
        /*0038*/ 	.byte	0x04, 0x17
        /*003a*/ 	.short	(.L_56 - .L_55)
.L_55:
        /*003c*/ 	.word	0x00000000
        /*0040*/ 	.short	0x0001
        /*0042*/ 	.short	0x0008
        /*0044*/ 	.byte	0x00, 0xf5, 0x21, 0x00


	//----- nvinfo : EIATTR_KPARAM_INFO
	.align		4
.L_56:
        /*0048*/ 	.byte	0x04, 0x17
        /*004a*/ 	.short	(.L_58 - .L_57)
.L_57:
        /*004c*/ 	.word	0x00000000
        /*0050*/ 	.short	0x0000
        /*0052*/ 	.short	0x0000
        /*0054*/ 	.byte	0x00, 0xf5, 0x21, 0x00


	//----- nvinfo : EIATTR_SPARSE_MMA_MASK
	.align		4
.L_58:
        /*0058*/ 	.byte	0x03, 0x50
        /*005a*/ 	.short	0x0000


	//----- nvinfo : EIATTR_MAXREG_COUNT
	.align		4
        /*005c*/ 	.byte	0x03, 0x1b
        /*005e*/ 	.short	0x00ff


	//----- nvinfo : EIATTR_MERCURY_ISA_VERSION
	.align		4
        /*0060*/ 	.byte	0x03, 0x5f
        /*0062*/ 	.short	0x0101


	//----- nvinfo : EIATTR_VRC_CTA_INIT_COUNT
	.align		4
        /*0064*/ 	.byte	0x02, 0x4a
	.zero		1
	.zero		1


	//----- nvinfo : EIATTR_EXIT_INSTR_OFFSETS
	.align		4
        /*0068*/ 	.byte	0x04, 0x1c
        /*006a*/ 	.short	(.L_60 - .L_59)


	//   ....[0]....
.L_59:
        /*006c*/ 	.word	0x00000070


	//   ....[1]....
        /*0070*/ 	.word	0x00000120


	//   ....[2]....
        /*0074*/ 	.word	0x00001450


	//----- nvinfo : EIATTR_CRS_STACK_SIZE
	.align		4
.L_60:
        /*0078*/ 	.byte	0x04, 0x1e
        /*007a*/ 	.short	(.L_62 - .L_61)
.L_61:
        /*007c*/ 	.word	0x00000000


	//----- nvinfo : EIATTR_CBANK_PARAM_SIZE
	.align		4
.L_62:
        /*0080*/ 	.byte	0x03, 0x19
        /*0082*/ 	.short	0x001c


	//----- nvinfo : EIATTR_PARAM_CBANK
	.align		4
        /*0084*/ 	.byte	0x04, 0x0a
        /*0086*/ 	.short	(.L_64 - .L_63)
	.align		4
.L_63:
        /*0088*/ 	.word	index@(.nv.constant0._Z10randomWalkPdPiiii)
        /*008c*/ 	.short	0x0380
        /*008e*/ 	.short	0x001c


	//----- nvinfo : EIATTR_SW_WAR
	.align		4
.L_64:
        /*0090*/ 	.byte	0x04, 0x36
        /*0092*/ 	.short	(.L_66 - .L_65)
.L_65:
        /*0094*/ 	.word	0x00000008
.L_66:


//--------------------- .nv.callgraph             --------------------------
	.section	.nv.callgraph,"",@"SHT_CUDA_CALLGRAPH"
	.align	4
	.sectionentsize	8
	.align		4
        /*0000*/ 	.word	0x00000000
	.align		4
        /*0004*/ 	.word	0xffffffff
	.align		4
        /*0008*/ 	.word	0x00000000
	.align		4
        /*000c*/ 	.word	0xfffffffe
	.align		4
        /*0010*/ 	.word	0x00000000
	.align		4
        /*0014*/ 	.word	0xfffffffd
	.align		4
        /*0018*/ 	.word	0x00000000
	.align		4
        /*001c*/ 	.word	0xfffffffc


//--------------------- .nv.constant4             --------------------------
	.section	.nv.constant4,"a",@progbits
	.align	8
	.align		8
.nv.constant4:
        /*0000*/ 	.dword	precalc_xorwow_matrix
	.align		8
        /*0008*/ 	.dword	precalc_xorwow_offset_matrix
	.align		8
        /*0010*/ 	.dword	mrg32k3aM1
	.align		8
        /*0018*/ 	.dword	mrg32k3aM2
	.align		8
        /*0020*/ 	.dword	mrg32k3aM1SubSeq
	.align		8
        /*0028*/ 	.dword	mrg32k3aM2SubSeq
	.align		8
        /*0030*/ 	.dword	mrg32k3aM1Seq
	.align		8
        /*0038*/ 	.dword	mrg32k3aM2Seq


//--------------------- .nv.constant3             --------------------------
	.section	.nv.constant3,"a",@progbits
	.align	8
.nv.constant3:
	.type		__cr_lgamma_table,@object
	.size		__cr_lgamma_table,(.L_8 - __cr_lgamma_table)
__cr_lgamma_table:
        /*0000*/ 	.byte	0x00, 0x00, 0x00, 0x00, 0x00, 0x00, 0x00, 0x00, 0x00, 0x00, 0x00, 0x00, 0x00, 0x00, 0x00, 0x00
        /*0010*/ 	.byte	0xef, 0x39, 0xfa, 0xfe, 0x42, 0x2e, 0xe6, 0x3f, 0x02, 0x20, 0x2a, 0xfa, 0x0b, 0xab, 0xfc, 0x3f
        /*0020*/ 	.byte	0xf9, 0x2c, 0x92, 0x7c, 0xa7, 0x6c, 0x09, 0x40, 0xc9, 0x79, 0x44, 0x3c, 0x64, 0x26, 0x13, 0x40
        /*0030*/ 	.byte	0xca, 0x01, 0xcf, 0x3a, 0x27, 0x51, 0x1a, 0x40, 0x30, 0xcc, 0x2d, 0xf3, 0xe1, 0x0c, 0x21, 0x40
        /*0040*/ 	.byte	0x0d, 0xb7, 0xfc, 0x82, 0x8e, 0x35, 0x25, 0x40
.L_8:


//--------------------- .text._Z16getCrossingTimesPdPiiiii --------------------------
	.section	.text._Z16getCrossingTimesPdPiiiii,"ax",@progbits
	.align	128
        .global         _Z16getCrossingTimesPdPiiiii
        .type           _Z16getCrossingTimesPdPiiiii,@function
        .size           _Z16getCrossingTimesPdPiiiii,(.L_x_27 - _Z16getCrossingTimesPdPiiiii)
        .other          _Z16getCrossingTimesPdPiiiii,@"STO_CUDA_ENTRY STV_DEFAULT"
_Z16getCrossingTimesPdPiiiii:
.text._Z16getCrossingTimesPdPiiiii:
[----:B------:R-:W-:Y:S01]  /*0000*/  LDC R1, c[0x0][0x37c] ;  /* 0x0000df00ff017b82 */ /* 0x000fe20000000800 */
[----:B------:R-:W0:Y:S07]  /*0010*/  S2R R17, SR_TID.X ;  /* 0x0000000000117919 */ /* 0x000e2e0000002100 */
[----:B------:R-:W0:Y:S08]  /*0020*/  S2UR UR4, SR_CTAID.X ;  /* 0x00000000000479c3 */ /* 0x000e300000002500 */
[----:B------:R-:W0:Y:S08]  /*0030*/  LDC R16, c[0x0][0x360] ;  /* 0x0000d800ff107b82 */ /* 0x000e300000000800 */
[----:B------:R-:W1:Y:S01]  /*0040*/  LDC.64 R2, c[0x0][0x390] ;  /* 0x0000e400ff027b82 */ /* 0x000e620000000a00 */
[----:B0-----:R-:W-:-:S02]  /*0050*/  IMAD R17, R16, UR4, R17 ;  /* 0x0000000410117c24 */ /* 0x001fc4000f8e0211 */
[----:B-1----:R-:W-:-:S05]  /*0060*/  IMAD R0, R3, R2, RZ ;  /* 0x0000000203007224 */ /* 0x002fca00078e02ff */
[----:B------:R-:W-:-:S13]  /*0070*/  ISETP.GE.AND P0, PT, R17, R0, PT ;  /* 0x000000001100720c */ /* 0x000fda0003f06270 */
[----:B------:R-:W-:Y:S05]  /*0080*/  @P0 EXIT ;  /* 0x000000000000094d */ /* 0x000fea0003800000 */
[----:B------:R-:W-:Y:S01]  /*0090*/  IABS R14, R2 ;  /* 0x00000002000e7213 */ /* 0x000fe20000000000 */
[----:B------:R-:W0:Y:S01]  /*00a0*/  LDCU.64 UR8, c[0x0][0x398] ;  /* 0x00007300ff0877ac */ /* 0x000e220008000a00 */
[----:B------:R-:W1:Y:S02]  /*00b0*/  LDC R15, c[0x0][0x390] ;  /* 0x0000e400ff0f7b82 */ /* 0x000e640000000800 */
[----:B------:R-:W2:Y:S01]  /*00c0*/  I2F.RP R8, R14 ;  /* 0x0000000e00087306 */ /* 0x000ea20000209400 */
[----:B------:R-:W3:Y:S01]  /*00d0*/  LDCU UR4, c[0x0][0x370] ;  /* 0x00006e00ff0477ac */ /* 0x000ee20008000800 */
[----:B------:R-:W4:Y:S04]  /*00e0*/  LDCU.64 UR6, c[0x0][0x358] ;  /* 0x00006b00ff0677ac */ /* 0x000f280008000a00 */
[----:B------:R-:W1:Y:S08]  /*00f0*/  LDC.64 R2, c[0x0][0x388] ;  /* 0x0000e200ff027b82 */ /* 0x000e700000000a00 */
[----:B------:R-:W1:Y:S01]  /*0100*/  LDC.64 R4, c[0x0][0x380] ;  /* 0x0000e000ff047b82 */ /* 0x000e620000000a00 */
[----:B--2---:R-:W2:Y:S01]  /*0110*/  MUFU.RCP R8, R8 ;  /* 0x0000000800087308 */ /* 0x004ea20000001000 */
[----:B---3--:R-:W-:-:S07]  /*0120*/  VIADD R16, R16, UR4 ;  /* 0x0000000410107c36 */ /* 0x008fce0008000000 */
[----:B0-----:R-:W0:Y:S01]  /*0130*/  I2F.F64 R6, UR8 ;  /* 0x0000000800067d12 */ /* 0x001e220008201c00 */
[----:B--2---:R-:W-:-:S07]  /*0140*/  VIADD R20, R8, 0xffffffe ;  /* 0x0ffffffe08147836 */ /* 0x004fce0000000000 */
[----:B------:R-:W2:Y:S08]  /*0150*/  I2F.F64 R8, UR9 ;  /* 0x0000000900087d12 */ /* 0x000eb00008201c00 */
[----:B------:R3:W5:Y:S02]  /*0160*/  F2I.FTZ.U32.TRUNC.NTZ R21, R20 ;  /* 0x0000001400157305 */ /* 0x000764000021f000 */
[----:B---3--:R-:W-:-:S02]  /*0170*/  HFMA2 R20, -RZ, RZ, 0, 0 ;  /* 0x00000000ff147431 */ /* 0x008fc400000001ff */
[----:B-----5:R-:W-:-:S04]  /*0180*/  IMAD.MOV R11, RZ, RZ, -R21 ;  /* 0x000000ffff0b7224 */ /* 0x020fc800078e0a15 */
[----:B------:R-:W-:-:S04]  /*0190*/  IMAD R11, R11, R14, RZ ;  /* 0x0000000e0b0b7224 */ /* 0x000fc800078e02ff */
[----:B012-4-:R-:W-:-:S07]  /*01a0*/  IMAD.HI.U32 R20, R21, R11, R20 ;  /* 0x0000000b15147227 */ /* 0x017fce00078e0014 */
.L_x_3:
[----:B------:R-:W-:Y:S02]  /*01b0*/  IABS R21, R17 ;  /* 0x0000001100157213 */ /* 0x000fe40000000000 */
[-C--:B------:R-:W-:Y:S02]  /*01c0*/  IABS R18, R15.reuse ;  /* 0x0000000f00127213 */ /* 0x080fe40000000000 */
[----:B------:R-:W-:Y:S01]  /*01d0*/  LOP3.LUT R19, RZ, R15, RZ, 0x33, !PT ;  /* 0x0000000fff137212 */ /* 0x000fe200078e33ff */
[----:B------:R-:W-:-:S04]  /*01e0*/  IMAD.HI.U32 R10, R20, R21, RZ ;  /* 0x00000015140a7227 */ /* 0x000fc800078e00ff */
[----:B------:R-:W-:-:S04]  /*01f0*/  IMAD.MOV R11, RZ, RZ, -R10 ;  /* 0x000000ffff0b7224 */ /* 0x000fc800078e0a0a */
[----:B------:R-:W-:Y:S01]  /*0200*/  IMAD R21, R18, R11, R21 ;  /* 0x0000000b12157224 */ /* 0x000fe200078e0215 */
[----:B------:R-:W-:-:S04]  /*0210*/  LOP3.LUT R11, R17, R15, RZ, 0x3c, !PT ;  /* 0x0000000f110b7212 */ /* 0x000fc800078e3cff */
[----:B------:R-:W-:Y:S02]  /*0220*/  ISETP.GT.U32.AND P2, PT, R14, R21, PT ;  /* 0x000000150e00720c */ /* 0x000fe40003f44070 */
[----:B------:R-:W-:-:S11]  /*0230*/  ISETP.GE.AND P0, PT, R11, RZ, PT ;  /* 0x000000ff0b00720c */ /* 0x000fd60003f06270 */
[----:B------:R-:W-:Y:S01]  /*0240*/  @!P2 IADD3 R21, PT, PT, R21, -R18, RZ ;  /* 0x800000121515a210 */ /* 0x000fe20007ffe0ff */
[----:B------:R-:W-:-:S03]  /*0250*/  @!P2 VIADD R10, R10, 0x1 ;  /* 0x000000010a0aa836 */ /* 0x000fc60000000000 */
[----:B------:R-:W-:-:S13]  /*0260*/  ISETP.GE.U32.AND P1, PT, R21, R14, PT ;  /* 0x0000000e1500720c */ /* 0x000fda0003f26070 */
[----:B------:R-:W-:Y:S01]  /*0270*/  @P1 VIADD R10, R10, 0x1 ;  /* 0x000000010a0a1836 */ /* 0x000fe20000000000 */
[----:B------:R-:W-:-:S04]  /*0280*/  ISETP.NE.AND P1, PT, R15, RZ, PT ;  /* 0x000000ff0f00720c */ /* 0x000fc80003f25270 */
[----:B------:R-:W-:-:S04]  /*0290*/  @!P0 IADD3 R10, PT, PT, -R10, RZ, RZ ;  /* 0x000000ff0a0a8210 */ /* 0x000fc80007ffe1ff */
[----:B------:R-:W-:-:S05]  /*02a0*/  SEL R11, R19, R10, !P1 ;  /* 0x0000000a130b7207 */ /* 0x000fca0004800000 */
[----:B------:R-:W-:-:S05]  /*02b0*/  IMAD.WIDE R10, R11, 0x4, R2 ;  /* 0x000000040b0a7825 */ /* 0x000fca00078e0202 */
[----:B------:R-:W2:Y:S01]  /*02c0*/  LDG.E R12, desc[UR6][R10.64] ;  /* 0x000000060a0c7981 */ /* 0x000ea2000c1e1900 */
[----:B------:R-:W-:Y:S01]  /*02d0*/  BSSY.RECONVERGENT B0, `(.L_x_0) ;  /* 0x000002a000007945 */ /* 0x000fe20003800200 */
[----:B--2---:R-:W-:-:S13]  /*02e0*/  ISETP.NE.AND P0, PT, R12, RZ, PT ;  /* 0x000000ff0c00720c */ /* 0x004fda0003f05270 */
[----:B------:R-:W-:Y:S05]  /*02f0*/  @P0 BRA `(.L_x_1) ;  /* 0x00000000009c0947 */ /* 0x000fea0003800000 */
[----:B------:R-:W-:-:S06]  /*0300*/  IMAD.WIDE R12, R17, 0x8, R4 ;  /* 0x00000008110c7825 */ /* 0x000fcc00078e0204 */
[----:B------:R-:W2:Y:S02]  /*0310*/  LDG.E.64 R12, desc[UR6][R12.64] ;  /* 0x000000060c0c7981 */ /* 0x000ea4000c1e1b00 */
[----:B--2---:R-:W-:-:S14]  /*0320*/  DSETP.GTU.AND P0, PT, R12, R6, PT ;  /* 0x000000060c00722a */ /* 0x004fdc0003f0c000 */
[----:B------:R-:W-:Y:S05]  /*0330*/  @P0 BRA `(.L_x_2) ;  /* 0x0000000000440947 */ /* 0x000fea0003800000 */
[----:B------:R-:W0:Y:S01]  /*0340*/  I2F.RP R20, R18 ;  /* 0x0000001200147306 */ /* 0x000e220000209400 */
[--C-:B------:R-:W-:Y:S01]  /*0350*/  IMAD.MOV.U32 R14, RZ, RZ, R18.reuse ;  /* 0x000000ffff0e7224 */ /* 0x100fe200078e0012 */
[----:B------:R-:W-:Y:S01]  /*0360*/  ISETP.GE.AND P2, PT, R17, RZ, PT ;  /* 0x000000ff1100720c */ /* 0x000fe20003f46270 */
[----:B------:R-:W-:-:S03]  /*0370*/  IMAD.IADD R12, R21, 0x1, -R18 ;  /* 0x00000001150c7824 */ /* 0x000fc600078e0a12 */
[----:B------:R-:W-:-:S04]  /*0380*/  ISETP.GT.U32.AND P0, PT, R14, R21, PT ;  /* 0x000000150e00720c */ /* 0x000fc80003f04070 */
[----:B------:R-:W-:Y:S01]  /*0390*/  SEL R12, R12, R21, !P0 ;  /* 0x000000150c0c7207 */ /* 0x000fe20004000000 */
[----:B0-----:R-:W0:Y:S04]  /*03a0*/  MUFU.RCP R20, R20 ;  /* 0x0000001400147308 */ /* 0x001e280000001000 */
[----:B------:R-:W-:-:S05]  /*03b0*/  @!P2 IMAD.MOV R12, RZ, RZ, -R12 ;  /* 0x000000ffff0ca224 */ /* 0x000fca00078e0a0c */
[----:B------:R-:W-:Y:S02]  /*03c0*/  SEL R19, R19, R12, !P1 ;  /* 0x0000000c13137207 */ /* 0x000fe40004800000 */
[----:B------:R-:W-:-:S03]  /*03d0*/  MOV R12, RZ ;  /* 0x000000ff000c7202 */ /* 0x000fc60000000f00 */
[----:B------:R1:W-:Y:S01]  /*03e0*/  STG.E desc[UR6][R10.64], R19 ;  /* 0x000000130a007986 */ /* 0x0003e2000c101906 */
[----:B0-----:R-:W-:-:S06]  /*03f0*/  IADD3 R13, PT, PT, R20, 0xffffffe, RZ ;  /* 0x0ffffffe140d7810 */ /* 0x001fcc0007ffe0ff */
[----:B------:R-:W0:Y:S02]  /*0400*/  F2I.FTZ.U32.TRUNC.NTZ R13, R13 ;  /* 0x0000000d000d7305 */ /* 0x000e24000021f000 */
[----:B0-----:R-:W-:-:S04]  /*0410*/  IMAD.MOV R21, RZ, RZ, -R13 ;  /* 0x000000ffff157224 */ /* 0x001fc800078e0a0d */
[----:B------:R-:W-:-:S04]  /*0420*/  IMAD R21, R21, R18, RZ ;  /* 0x0000001215157224 */ /* 0x000fc800078e02ff */
[----:B------:R-:W-:Y:S01]  /*0430*/  IMAD.HI.U32 R20, R13, R21, R12 ;  /* 0x000000150d147227 */ /* 0x000fe200078e000c */
[----:B-1----:R-:W-:Y:S06]  /*0440*/  BRA `(.L_x_1) ;  /* 0x0000000000487947 */ /* 0x002fec0003800000 */
.L_x_2:
[----:B------:R-:W-:-:S14]  /*0450*/  DSETP.GE.AND P0, PT, R12, R8, PT ;  /* 0x000000080c00722a */ /* 0x000fdc0003f06000 */
[----:B------:R-:W-:Y:S05]  /*0460*/  @!P0 BRA `(.L_x_1) ;  /* 0x0000000000408947 */ /* 0x000fea0003800000 */
        /* <DEDUP_REMOVED lines=8> */
[----:B------:R-:W-:Y:S01]  /*04f0*/  SEL R19, R19, R12, !P1 ;  /* 0x0000000c13137207 */ /* 0x000fe20004800000 */
[----:B------:R-:W-:-:S04]  /*0500*/  IMAD.MOV.U32 R12, RZ, RZ, RZ ;  /* 0x000000ffff0c7224 */ /* 0x000fc800078e00ff */
[----:B------:R1:W-:Y:S01]  /*0510*/  STG.E desc[UR6][R10.64], R19 ;  /* 0x000000130a007986 */ /* 0x0003e2000c101906 */
[----:B0-----:R-:W-:-:S06]  /*0520*/  IADD3 R13, PT, PT, R20, 0xffffffe, RZ ;  /* 0x0ffffffe140d7810 */ /* 0x001fcc0007ffe0ff */
[----:B------:R-:W0:Y:S02]  /*0530*/  F2I.FTZ.U32.TRUNC.NTZ R13, R13 ;  /* 0x0000000d000d7305 */ /* 0x000e24000021f000 */
[----:B0-----:R-:W-:-:S05]  /*0540*/  IADD3 R21, PT, PT, RZ, -R13, RZ ;  /* 0x8000000dff157210 */ /* 0x001fca0007ffe0ff */
[----:B------:R-:W-:-:S04]  /*0550*/  IMAD R21, R21, R18, RZ ;  /* 0x0000001215157224 */ /* 0x000fc800078e02ff */
[----:B-1----:R-:W-:-:S07]  /*0560*/  IMAD.HI.U32 R20, R13, R21, R12 ;  /* 0x000000150d147227 */ /* 0x002fce00078e000c */
.L_x_1:
[----:B------:R-:W-:Y:S05]  /*0570*/  BSYNC.RECONVERGENT B0 ;  /* 0x0000000000007941 */ /* 0x000fea0003800200 */
.L_x_0:
[----:B------:R-:W-:-:S04]  /*0580*/  IADD3 R17, PT, PT, R16, R17, RZ ;  /* 0x0000001110117210 */ /* 0x000fc80007ffe0ff */
[----:B------:R-:W-:-:S13]  /*0590*/  ISETP.GE.AND P0, PT, R17, R0, PT ;  /* 0x000000001100720c */ /* 0x000fda0003f06270 */
[----:B------:R-:W-:Y:S05]  /*05a0*/  @!P0 BRA `(.L_x_3) ;  /* 0xfffffffc00008947 */ /* 0x000fea000383ffff */
[----:B------:R-:W-:Y:S05]  /*05b0*/  EXIT ;  /* 0x000000000000794d */ /* 0x000fea0003800000 */
.L_x_4:
[----:B------:R-:W-:-:S00]  /*05c0*/  BRA `(.L_x_4) ;  /* 0xfffffffc00fc7947 */ /* 0x000fc0000383ffff */
[----:B------:R-:W-:-:S00]  /*05d0*/  NOP ;  /* 0x0000000000007918 */ /* 0x000fc00000000000 */
        /* <DEDUP_REMOVED lines=10> */
.L_x_27:


//--------------------- .text._Z10randomWalkPdPiiii --------------------------
	.section	.text._Z10randomWalkPdPiiii,"ax",@progbits
	.align	128
        .global         _Z10randomWalkPdPiiii
        .type           _Z10randomWalkPdPiiii,@function
        .size           _Z10randomWalkPdPiiii,(.L_x_26 - _Z10randomWalkPdPiiii)
        .other          _Z10randomWalkPdPiiii,@"STO_CUDA_ENTRY STV_DEFAULT"
_Z10randomWalkPdPiiii:
.text._Z10randomWalkPdPiiii:
[----:B------:R-:W-:Y:S01]  /*0000*/  LDC R1, c[0x0][0x37c] ;  /* 0x0000df00ff017b82 */ /* 0x000fe20000000800 */
[----:B------:R-:W0:Y:S07]  /*0010*/  S2R R7, SR_TID.X ;  /* 0x0000000000077919 */ /* 0x000e2e0000002100 */
[----:B------:R-:W0:Y:S01]  /*0020*/  S2UR UR4, SR_CTAID.X ;  /* 0x00000000000479c3 */ /* 0x000e220000002500 */
[----:B------:R-:W1:Y:S07]  /*0030*/  LDCU UR5, c[0x0][0x398] ;  /* 0x00007300ff0577ac */ /* 0x000e6e0008000800 */
[----:B------:R-:W0:Y:S02]  /*0040*/  LDC R0, c[0x0][0x360] ;  /* 0x0000d800ff007b82 */ /* 0x000e240000000800 */
[----:B0-----:R-:W-:-:S05]  /*0050*/  IMAD R7, R0, UR4, R7 ;  /* 0x0000000400077c24 */ /* 0x001fca000f8e0207 */
[----:B-1----:R-:W-:-:S13]  /*0060*/  ISETP.GE.AND P0, PT, R7, UR5, PT ;  /* 0x0000000507007c0c */ /* 0x002fda000bf06270 */
[----:B------:R-:W-:Y:S05]  /*0070*/  @P0 EXIT ;  /* 0x000000000000094d */ /* 0x000fea0003800000 */
[----:B------:R-:W0:Y:S01]  /*0080*/  LDC R6, c[0x0][0x394] ;  /* 0x0000e500ff067b82 */ /* 0x000e220000000800 */
[----:B------:R-:W1:Y:S07]  /*0090*/  LDCU.64 UR4, c[0x0][0x358] ;  /* 0x00006b00ff0477ac */ /* 0x000e6e0008000a00 */
[----:B------:R-:W2:Y:S08]  /*00a0*/  LDC.64 R2, c[0x0][0x388] ;  /* 0x0000e200ff027b82 */ /* 0x000eb00000000a00 */
[----:B------:R-:W3:Y:S01]  /*00b0*/  LDC.64 R4, c[0x0][0x380] ;  /* 0x0000e000ff047b82 */ /* 0x000ee20000000a00 */
[----:B0-----:R-:W-:Y:S01]  /*00c0*/  ISETP.GE.AND P0, PT, R6, 0x2, PT ;  /* 0x000000020600780c */ /* 0x001fe20003f06270 */
[----:B------:R-:W-:-:S02]  /*00d0*/  IMAD R0, R7, R6, RZ ;  /* 0x0000000607007224 */ /* 0x000fc400078e02ff */
[----:B--2---:R-:W-:-:S05]  /*00e0*/  IMAD.WIDE R2, R7, 0x4, R2 ;  /* 0x0000000407027825 */ /* 0x004fca00078e0202 */
[----:B-1----:R0:W-:Y:S01]  /*00f0*/  STG.E desc[UR4][R2.64], RZ ;  /* 0x000000ff02007986 */ /* 0x0021e2000c101904 */
[----:B---3--:R-:W-:-:S05]  /*0100*/  IMAD.WIDE R4, R0, 0x8, R4 ;  /* 0x0000000800047825 */ /* 0x008fca00078e0204 */
[----:B------:R0:W-:Y:S01]  /*0110*/  STG.E.64 desc[UR4][R4.64], RZ ;  /* 0x000000ff04007986 */ /* 0x0001e2000c101b04 */
[----:B------:R-:W-:Y:S05]  /*0120*/  @!P0 EXIT ;  /* 0x000000000000894d */ /* 0x000fea0003800000 */
[----:B------:R-:W1:Y:S01]  /*0130*/  I2F.F64.U32 R6, R6 ;  /* 0x0000000600067312 */ /* 0x000e620000201800 */
[----:B0-----:R-:W-:Y:S01]  /*0140*/  IMAD.MOV.U32 R2, RZ, RZ, 0x1 ;  /* 0x00000001ff027424 */ /* 0x001fe200078e00ff */
[----:B------:R-:W0:Y:S06]  /*0150*/  LDCU UR6, c[0x0][0x390] ;  /* 0x00007200ff0677ac */ /* 0x000e2c0008000800 */
[----:B-1----:R-:W1:Y:S08]  /*0160*/  MUFU.RCP64H R3, R7 ;  /* 0x0000000700037308 */ /* 0x002e700000001800 */
[----:B0-----:R-:W0:Y:S01]  /*0170*/  I2F.F64 R10, UR6 ;  /* 0x00000006000a7d12 */ /* 0x001e220008201c00 */
[----:B-1----:R-:W-:Y:S01]  /*0180*/  DFMA R4, -R6, R2, 1 ;  /* 0x3ff000000604742b */ /* 0x002fe20000000102 */
[----:B0-----:R-:W-:-:S07]  /*0190*/  FSETP.GEU.AND P1, PT, |R11|, 6.5827683646048100446e-37, PT ;  /* 0x036000000b00780b */ /* 0x001fce0003f2e200 */
[----:B------:R-:W-:-:S08]  /*01a0*/  DFMA R4, R4, R4, R4 ;  /* 0x000000040404722b */ /* 0x000fd00000000004 */
[----:B------:R-:W-:-:S08]  /*01b0*/  DFMA R4, R2, R4, R2 ;  /* 0x000000040204722b */ /* 0x000fd00000000002 */
[----:B------:R-:W-:-:S08]  /*01c0*/  DFMA R2, -R6, R4, 1 ;  /* 0x3ff000000602742b */ /* 0x000fd00000000104 */
[----:B------:R-:W-:-:S08]  /*01d0*/  DFMA R2, R4, R2, R4 ;  /* 0x000000020402722b */ /* 0x000fd00000000004 */
[----:B------:R-:W-:-:S08]  /*01e0*/  DMUL R4, R10, R2 ;  /* 0x000000020a047228 */ /* 0x000fd00000000000 */
[----:B------:R-:W-:-:S08]  /*01f0*/  DFMA R8, -R6, R4, R10 ;  /* 0x000000040608722b */ /* 0x000fd0000000010a */
[----:B------:R-:W-:-:S10]  /*0200*/  DFMA R4, R2, R8, R4 ;  /* 0x000000080204722b */ /* 0x000fd40000000004 */
[----:B------:R-:W-:-:S05]  /*0210*/  FFMA R2, RZ, R7, R5 ;  /* 0x00000007ff027223 */ /* 0x000fca0000000005 */
[----:B------:R-:W-:Y:S01]  /*0220*/  FSETP.GT.AND P0, PT, |R2|, 1.469367938527859385e-39, PT ;  /* 0x001000000200780b */ /* 0x000fe20003f04200 */
[----:B------:R-:W-:-:S12]  /*0230*/  VIADD R2, R0, 0x1 ;  /* 0x0000000100027836 */ /* 0x000fd80000000000 */
[----:B------:R-:W-:Y:S05]  /*0240*/  @P0 BRA P1, `(.L_x_5) ;  /* 0x0000000000080947 */ /* 0x000fea0000800000 */
[----:B------:R-:W-:-:S07]  /*0250*/  MOV R8, 0x270 ;  /* 0x0000027000087802 */ /* 0x000fce0000000f00 */
[----:B------:R-:W-:Y:S05]  /*0260*/  CALL.REL.NOINC `($__internal_0_$__cuda_sm20_div_rn_f64_full) ;  /* 0x00000010007c7944 */ /* 0x000fea0003c00000 */
.L_x_5:
[----:B------:R-:W0:Y:S01]  /*0270*/  MUFU.RSQ64H R7, R5 ;  /* 0x0000000500077308 */ /* 0x000e220000001c00 */
[----:B------:R-:W-:Y:S02]  /*0280*/  VIADD R6, R5, 0xfcb00000 ;  /* 0xfcb0000005067836 */ /* 0x000fe40000000000 */
[----:B------:R-:W-:Y:S02]  /*0290*/  IMAD.MOV.U32 R10, RZ, RZ, 0x0 ;  /* 0x00000000ff0a7424 */ /* 0x000fe400078e00ff */
[----:B------:R-:W-:Y:S01]  /*02a0*/  IMAD.MOV.U32 R11, RZ, RZ, 0x3fd80000 ;  /* 0x3fd80000ff0b7424 */ /* 0x000fe200078e00ff */
[----:B------:R-:W-:Y:S01]  /*02b0*/  ISETP.GE.U32.AND P0, PT, R6, 0x7ca00000, PT ;  /* 0x7ca000000600780c */ /* 0x000fe20003f06070 */
[----:B0-----:R-:W-:-:S08]  /*02c0*/  DMUL R8, R6, R6 ;  /* 0x0000000606087228 */ /* 0x001fd00000000000 */
[----:B------:R-:W-:-:S08]  /*02d0*/  DFMA R8, -R8, R4, 1 ;  /* 0x3ff000000808742b */ /* 0x000fd00000000104 */
[----:B------:R-:W-:Y:S02]  /*02e0*/  DFMA R10, R8, R10, 0.5 ;  /* 0x3fe00000080a742b */ /* 0x000fe4000000000a */
[----:B------:R-:W-:-:S08]  /*02f0*/  DMUL R8, R6, R8 ;  /* 0x0000000806087228 */ /* 0x000fd00000000000 */
[----:B------:R-:W-:-:S08]  /*0300*/  DFMA R26, R10, R8, R6 ;  /* 0x000000080a1a722b */ /* 0x000fd00000000006 */
[----:B------:R-:W-:Y:S02]  /*0310*/  DMUL R30, R26, R4 ;  /* 0x000000041a1e7228 */ /* 0x000fe40000000000 */
[----:B------:R-:W-:Y:S02]  /*0320*/  VIADD R9, R27, 0xfff00000 ;  /* 0xfff000001b097836 */ /* 0x000fe40000000000 */
[----:B------:R-:W-:-:S04]  /*0330*/  IMAD.MOV.U32 R8, RZ, RZ, R26 ;  /* 0x000000ffff087224 */ /* 0x000fc800078e001a */
[----:B------:R-:W-:-:S08]  /*0340*/  DFMA R12, R30, -R30, R4 ;  /* 0x8000001e1e0c722b */ /* 0x000fd00000000004 */
[----:B------:R-:W-:Y:S01]  /*0350*/  DFMA R16, R12, R8, R30 ;  /* 0x000000080c10722b */ /* 0x000fe2000000001e */
[----:B------:R-:W-:Y:S10]  /*0360*/  @!P0 BRA `(.L_x_6) ;  /* 0x0000000000288947 */ /* 0x000ff40003800000 */
[----:B------:R-:W-:Y:S01]  /*0370*/  IMAD.MOV.U32 R24, RZ, RZ, R6 ;  /* 0x000000ffff187224 */ /* 0x000fe200078e0006 */
[----:B------:R-:W-:Y:S01]  /*0380*/  MOV R20, R4 ;  /* 0x0000000400147202 */ /* 0x000fe20000000f00 */
[----:B------:R-:W-:Y:S01]  /*0390*/  IMAD.MOV.U32 R25, RZ, RZ, R5 ;  /* 0x000000ffff197224 */ /* 0x000fe200078e0005 */
[----:B------:R-:W-:Y:S01]  /*03a0*/  MOV R6, 0x3f0 ;  /* 0x000003f000067802 */ /* 0x000fe20000000f00 */
[----:B------:R-:W-:Y:S02]  /*03b0*/  IMAD.MOV.U32 R27, RZ, RZ, R13 ;  /* 0x000000ffff1b7224 */ /* 0x000fe400078e000d */
[----:B------:R-:W-:Y:S02]  /*03c0*/  IMAD.MOV.U32 R21, RZ, RZ, R31 ;  /* 0x000000ffff157224 */ /* 0x000fe400078e001f */
[----:B------:R-:W-:-:S07]  /*03d0*/  IMAD.MOV.U32 R15, RZ, RZ, R9 ;  /* 0x000000ffff0f7224 */ /* 0x000fce00078e0009 */
[----:B------:R-:W-:Y:S05]  /*03e0*/  CALL.REL.NOINC `($__internal_1_$__cuda_sm20_dsqrt_rn_f64_mediumpath_v1) ;  /* 0x0000001400947944 */ /* 0x000fea0003c00000 */
[----:B------:R-:W-:Y:S02]  /*03f0*/  IMAD.MOV.U32 R16, RZ, RZ, R12 ;  /* 0x000000ffff107224 */ /* 0x000fe400078e000c */
[----:B------:R-:W-:-:S07]  /*0400*/  IMAD.MOV.U32 R17, RZ, RZ, R13 ;  /* 0x000000ffff117224 */ /* 0x000fce00078e000d */
.L_x_6:
[----:B------:R-:W0:Y:S01]  /*0410*/  LDCU UR6, c[0x0][0x394] ;  /* 0x00007280ff0677ac */ /* 0x000e220008000800 */
[----:B------:R-:W-:Y:S01]  /*0420*/  MOV R13, RZ ;  /* 0x000000ff000d7202 */ /* 0x000fe20000000f00 */
[----:B------:R-:W-:Y:S01]  /*0430*/  IMAD.MOV.U32 R3, RZ, RZ, 0x57fa2510 ;  /* 0x57fa2510ff037424 */ /* 0x000fe200078e00ff */
[----:B------:R-:W-:Y:S01]  /*0440*/  CS2R R18, SRZ ;  /* 0x0000000000127805 */ /* 0x000fe2000001ff00 */
[----:B------:R-:W-:Y:S01]  /*0450*/  IMAD.MOV.U32 R35, RZ, RZ, -0x23270784 ;  /* 0xdcd8f87cff237424 */ /* 0x000fe200078e00ff */
[----:B------:R-:W-:Y:S01]  /*0460*/  CS2R R8, SRZ ;  /* 0x0000000000087805 */ /* 0x000fe2000001ff00 */
[----:B------:R-:W-:Y:S02]  /*0470*/  IMAD.MOV.U32 R6, RZ, RZ, -0x75bd8fc ;  /* 0xf8a42704ff067424 */ /* 0x000fe400078e00ff */
[----:B------:R-:W-:Y:S02]  /*0480*/  IMAD.MOV.U32 R7, RZ, RZ, 0x423bb012 ;  /* 0x423bb012ff077424 */ /* 0x000fe400078e00ff */
[----:B------:R-:W-:-:S02]  /*0490*/  IMAD.MOV.U32 R12, RZ, RZ, 0x5efdb30c ;  /* 0x5efdb30cff0c7424 */ /* 0x000fc400078e00ff */
[----:B------:R-:W-:Y:S02]  /*04a0*/  IMAD.MOV.U32 R4, RZ, RZ, 0x3198c20f ;  /* 0x3198c20fff047424 */ /* 0x000fe400078e00ff */
[----:B0-----:R-:W-:-:S07]  /*04b0*/  VIADD R5, R0, UR6 ;  /* 0x0000000600057c36 */ /* 0x001fce0008000000 */
.L_x_14:
[----:B------:R-:W-:Y:S01]  /*04c0*/  ISETP.NE.AND P0, PT, R13, 0x1, PT ;  /* 0x000000010d00780c */ /* 0x000fe20003f05270 */
[----:B------:R-:W-:Y:S01]  /*04d0*/  BSSY.RECONVERGENT B0, `(.L_x_7) ;  /* 0x00000ee000007945 */ /* 0x000fe20003800200 */
[----:B------:R-:W-:Y:S01]  /*04e0*/  MOV R30, R8 ;  /* 0x00000008001e7202 */ /* 0x000fe20000000f00 */
[----:B------:R-:W-:Y:S02]  /*04f0*/  IMAD.MOV.U32 R31, RZ, RZ, R9 ;  /* 0x000000ffff1f7224 */ /* 0x000fe400078e0009 */
[----:B------:R-:W-:-:S08]  /*0500*/  IMAD.MOV.U32 R13, RZ, RZ, RZ ;  /* 0x000000ffff0d7224 */ /* 0x000fd000078e00ff */
[----:B0-----:R-:W-:Y:S05]  /*0510*/  @!P0 BRA `(.L_x_8) ;  /* 0x0000000c00a48947 */ /* 0x001fea0003800000 */
[----:B------:R-:W-:Y:S01]  /*0520*/  SHF.R.U32.HI R9, RZ, 0x2, R12 ;  /* 0x00000002ff097819 */ /* 0x000fe2000001160c */
[----:B------:R-:W-:Y:S01]  /*0530*/  IMAD.SHL.U32 R8, R3, 0x10, RZ ;  /* 0x0000001003087824 */ /* 0x000fe200078e00ff */
[----:B------:R-:W-:Y:S01]  /*0540*/  SHF.R.U32.HI R13, RZ, 0x2, R6 ;  /* 0x00000002ff0d7819 */ /* 0x000fe20000011606 */
[----:B------:R-:W-:Y:S01]  /*0550*/  BSSY.RECONVERGENT B1, `(.L_x_9) ;  /* 0x0000078000017945 */ /* 0x000fe20003800200 */
[----:B------:R-:W-:Y:S02]  /*0560*/  LOP3.LUT R9, R9, R12, RZ, 0x3c, !PT ;  /* 0x0000000c09097212 */ /* 0x000fe400078e3cff */
[----:B------:R-:W-:Y:S02]  /*0570*/  SHF.R.U32.HI R12, RZ, 0x2, R7 ;  /* 0x00000002ff0c7819 */ /* 0x000fe40000011607 */
[----:B------:R-:W-:Y:S01]  /*0580*/  LOP3.LUT R13, R13, R6, RZ, 0x3c, !PT ;  /* 0x000000060d0d7212 */ /* 0x000fe200078e3cff */
[----:B------:R-:W-:Y:S01]  /*0590*/  IMAD.SHL.U32 R10, R9, 0x2, RZ ;  /* 0x00000002090a7824 */ /* 0x000fe200078e00ff */
[----:B------:R-:W-:-:S04]  /*05a0*/  LOP3.LUT R12, R12, R7, RZ, 0x3c, !PT ;  /* 0x000000070c0c7212 */ /* 0x000fc800078e3cff */
[----:B------:R-:W-:-:S04]  /*05b0*/  LOP3.LUT R8, R3, R8, R10, 0x96, !PT ;  /* 0x0000000803087212 */ /* 0x000fc800078e960a */
[----:B------:R-:W-:Y:S01]  /*05c0*/  LOP3.LUT R7, R8, R9, RZ, 0x3c, !PT ;  /* 0x0000000908077212 */ /* 0x000fe200078e3cff */
[----:B------:R-:W-:-:S03]  /*05d0*/  IMAD.SHL.U32 R8, R12, 0x2, RZ ;  /* 0x000000020c087824 */ /* 0x000fc600078e00ff */
[----:B------:R-:W-:Y:S01]  /*05e0*/  IADD3 R11, PT, PT, R4, 0x587c5, R7 ;  /* 0x000587c5040b7810 */ /* 0x000fe20007ffe007 */
[----:B------:R-:W-:-:S05]  /*05f0*/  IMAD.SHL.U32 R9, R7, 0x10, RZ ;  /* 0x0000001007097824 */ /* 0x000fca00078e00ff */
[----:B------:R-:W-:Y:S02]  /*0600*/  LOP3.LUT R8, R12, R8, R9, 0x96, !PT ;  /* 0x000000080c087212 */ /* 0x000fe400078e9609 */
[----:B------:R-:W-:Y:S02]  /*0610*/  SHF.R.U32.HI R12, RZ, 0x2, R35 ;  /* 0x00000002ff0c7819 */ /* 0x000fe40000011623 */
[----:B------:R-:W-:Y:S02]  /*0620*/  LOP3.LUT R33, R8, R7, RZ, 0x3c, !PT ;  /* 0x0000000708217212 */ /* 0x000fe400078e3cff */
[----:B------:R-:W-:Y:S02]  /*0630*/  LOP3.LUT R12, R12, R35, RZ, 0x3c, !PT ;  /* 0x000000230c0c7212 */ /* 0x000fe400078e3cff */
[----:B------:R-:W-:Y:S01]  /*0640*/  IADD3 R8, PT, PT, R4, 0xb0f8a, R33 ;  /* 0x000b0f8a04087810 */ /* 0x000fe20007ffe021 */
[----:B------:R-:W-:-:S04]  /*0650*/  IMAD.SHL.U32 R6, R33, 0x10, RZ ;  /* 0x0000001021067824 */ /* 0x000fc800078e00ff */
[----:B------:R-:W-:-:S03]  /*0660*/  IMAD.WIDE.U32 R8, R8, 0x200000, RZ ;  /* 0x0020000008087825 */ /* 0x000fc600078e00ff */
[----:B------:R-:W-:Y:S01]  /*0670*/  LOP3.LUT R10, R8, R11, RZ, 0x3c, !PT ;  /* 0x0000000b080a7212 */ /* 0x000fe200078e3cff */
[----:B------:R-:W-:Y:S01]  /*0680*/  IMAD.MOV.U32 R11, RZ, RZ, R9 ;  /* 0x000000ffff0b7224 */ /* 0x000fe200078e0009 */
[C---:B------:R-:W-:Y:S01]  /*0690*/  SHF.L.U32 R8, R13.reuse, 0x1, RZ ;  /* 0x000000010d087819 */ /* 0x040fe200000006ff */
[----:B------:R-:W-:Y:S02]  /*06a0*/  IMAD.MOV.U32 R9, RZ, RZ, 0x3ca00000 ;  /* 0x3ca00000ff097424 */ /* 0x000fe400078e00ff */
[----:B------:R-:W0:Y:S01]  /*06b0*/  I2F.F64.U64 R14, R10 ;  /* 0x0000000a000e7312 */ /* 0x000e220000301800 */
[----:B------:R-:W-:Y:S01]  /*06c0*/  LOP3.LUT R6, R13, R8, R6, 0x96, !PT ;  /* 0x000000080d067212 */ /* 0x000fe200078e9606 */
[----:B------:R-:W-:-:S03]  /*06d0*/  IMAD.MOV.U32 R8, RZ, RZ, 0x0 ;  /* 0x00000000ff087424 */ /* 0x000fc600078e00ff */
[----:B------:R-:W-:Y:S01]  /*06e0*/  LOP3.LUT R35, R6, R33, RZ, 0x3c, !PT ;  /* 0x0000002106237212 */ /* 0x000fe200078e3cff */
[----:B------:R-:W-:-:S03]  /*06f0*/  IMAD.SHL.U32 R6, R12, 0x2, RZ ;  /* 0x000000020c067824 */ /* 0x000fc600078e00ff */
[C---:B------:R-:W-:Y:S01]  /*0700*/  IADD3 R21, PT, PT, R4.reuse, 0x10974f, R35 ;  /* 0x0010974f04157810 */ /* 0x040fe20007ffe023 */
[----:B------:R-:W-:Y:S02]  /*0710*/  IMAD.SHL.U32 R13, R35, 0x10, RZ ;  /* 0x00000010230d7824 */ /* 0x000fe400078e00ff */
[----:B------:R-:W-:Y:S01]  /*0720*/  VIADD R4, R4, 0x161f14 ;  /* 0x00161f1404047836 */ /* 0x000fe20000000000 */
[----:B0-----:R-:W-:Y:S02]  /*0730*/  DFMA R14, R14, R8, 5.5511151231257827021e-17 ;  /* 0x3c9000000e0e742b */ /* 0x001fe40000000008 */
[----:B------:R-:W-:-:S04]  /*0740*/  LOP3.LUT R6, R12, R6, R13, 0x96, !PT ;  /* 0x000000060c067212 */ /* 0x000fc800078e960d */
[----:B------:R-:W-:-:S04]  /*0750*/  LOP3.LUT R37, R6, R35, RZ, 0x3c, !PT ;  /* 0x0000002306257212 */ /* 0x000fc800078e3cff */
[----:B------:R-:W-:Y:S01]  /*0760*/  ISETP.GT.AND P0, PT, R15, 0xfffff, PT ;  /* 0x000fffff0f00780c */ /* 0x000fe20003f04270 */
[----:B------:R-:W-:Y:S01]  /*0770*/  IMAD.MOV.U32 R11, RZ, RZ, R15 ;  /* 0x000000ffff0b7224 */ /* 0x000fe200078e000f */
[----:B------:R-:W-:Y:S01]  /*0780*/  MOV R10, R14 ;  /* 0x0000000e000a7202 */ /* 0x000fe20000000f00 */
[----:B------:R-:W-:Y:S02]  /*0790*/  IMAD.IADD R12, R37, 0x1, R4 ;  /* 0x00000001250c7824 */ /* 0x000fe400078e0204 */
[----:B------:R-:W-:Y:S02]  /*07a0*/  IMAD.MOV.U32 R20, RZ, RZ, R14 ;  /* 0x000000ffff147224 */ /* 0x000fe400078e000e */
[----:B------:R-:W-:-:S03]  /*07b0*/  IMAD.WIDE.U32 R12, R12, 0x200000, RZ ;  /* 0x002000000c0c7825 */ /* 0x000fc600078e00ff */
[----:B------:R-:W-:-:S03]  /*07c0*/  LOP3.LUT R12, R12, R21, RZ, 0x3c, !PT ;  /* 0x000000150c0c7212 */ /* 0x000fc600078e3cff */
[----:B------:R-:W-:-:S03]  /*07d0*/  @!P0 DMUL R10, R10, 1.80143985094819840000e+16 ;  /* 0x435000000a0a8828 */ /* 0x000fc60000000000 */
[----:B------:R-:W0:Y:S07]  /*07e0*/  I2F.F64.U64 R12, R12 ;  /* 0x0000000c000c7312 */ /* 0x000e2e0000301800 */
[----:B------:R-:W-:Y:S02]  /*07f0*/  @!P0 IMAD.MOV.U32 R15, RZ, RZ, R11 ;  /* 0x000000ffff0f8224 */ /* 0x000fe400078e000b */
[----:B------:R-:W-:Y:S02]  /*0800*/  @!P0 IMAD.MOV.U32 R20, RZ, RZ, R10 ;  /* 0x000000ffff148224 */ /* 0x000fe400078e000a */
[----:B------:R-:W-:-:S05]  /*0810*/  VIADD R6, R15, 0xffffffff ;  /* 0xffffffff0f067836 */ /* 0x000fca0000000000 */
[----:B------:R-:W-:Y:S01]  /*0820*/  ISETP.GT.U32.AND P1, PT, R6, 0x7feffffe, PT ;  /* 0x7feffffe0600780c */ /* 0x000fe20003f24070 */
[----:B0-----:R-:W-:Y:S01]  /*0830*/  DFMA R8, R12, 2.2204460492503130808e-16, R8 ;  /* 0x3cb000000c08782b */ /* 0x001fe20000000008 */
[----:B------:R-:W-:Y:S02]  /*0840*/  IMAD.MOV.U32 R6, RZ, RZ, -0x3ff ;  /* 0xfffffc01ff067424 */ /* 0x000fe400078e00ff */
[----:B------:R-:W-:-:S09]  /*0850*/  @!P0 IMAD.MOV.U32 R6, RZ, RZ, -0x435 ;  /* 0xfffffbcbff068424 */ /* 0x000fd200078e00ff */
[----:B------:R-:W-:Y:S05]  /*0860*/  @P1 BRA `(.L_x_10) ;  /* 0x0000000400001947 */ /* 0x000fea0003800000 */
[C---:B------:R-:W-:Y:S01]  /*0870*/  LOP3.LUT R10, R15.reuse, 0xfffff, RZ, 0xc0, !PT ;  /* 0x000fffff0f0a7812 */ /* 0x040fe200078ec0ff */
[----:B------:R-:W-:Y:S01]  /*0880*/  IMAD.MOV.U32 R28, RZ, RZ, RZ ;  /* 0x000000ffff1c7224 */ /* 0x000fe200078e00ff */
[----:B------:R-:W-:Y:S01]  /*0890*/  UMOV UR6, 0x3ae80f1e ;  /* 0x3ae80f1e00067882 */ /* 0x000fe20000000000 */
[----:B------:R-:W-:Y:S01]  /*08a0*/  IMAD.MOV.U32 R12, RZ, RZ, -0x748574fc ;  /* 0x8b7a8b04ff0c7424 */ /* 0x000fe200078e00ff */
[----:B------:R-:W-:Y:S01]  /*08b0*/  LOP3.LUT R21, R10, 0x3ff00000, RZ, 0xfc, !PT ;  /* 0x3ff000000a157812 */ /* 0x000fe200078efcff */
[----:B------:R-:W-:Y:S01]  /*08c0*/  IMAD.MOV.U32 R13, RZ, RZ, 0x3ed0ee25 ;  /* 0x3ed0ee25ff0d7424 */ /* 0x000fe200078e00ff */
[----:B------:R-:W-:Y:S01]  /*08d0*/  UMOV UR7, 0x3eb1380b ;  /* 0x3eb1380b00077882 */ /* 0x000fe20000000000 */
[----:B------:R-:W-:Y:S01]  /*08e0*/  LEA.HI R6, R15, R6, RZ, 0xc ;  /* 0x000000060f067211 */ /* 0x000fe200078f60ff */
[----:B------:R-:W-:Y:S01]  /*08f0*/  UMOV UR8, 0x80000000 ;  /* 0x8000000000087882 */ /* 0x000fe20000000000 */
[----:B------:R-:W-:Y:S01]  /*0900*/  ISETP.GE.U32.AND P0, PT, R21, 0x3ff6a09f, PT ;  /* 0x3ff6a09f1500780c */ /* 0x000fe20003f06070 */
[----:B------:R-:W-:-:S12]  /*0910*/  UMOV UR9, 0x43300000 ;  /* 0x4330000000097882 */ /* 0x000fd80000000000 */
[----:B------:R-:W-:Y:S01]  /*0920*/  @P0 IADD3 R11, PT, PT, R21, -0x100000, RZ ;  /* 0xfff00000150b0810 */ /* 0x000fe20007ffe0ff */
[----:B------:R-:W-:-:S04]  /*0930*/  @P0 VIADD R6, R6, 0x1 ;  /* 0x0000000106060836 */ /* 0x000fc80000000000 */
[----:B------:R-:W-:-:S06]  /*0940*/  @P0 IMAD.MOV.U32 R21, RZ, RZ, R11 ;  /* 0x000000ffff150224 */ /* 0x000fcc00078e000b */
[C---:B------:R-:W-:Y:S02]  /*0950*/  DADD R22, R20.reuse, 1 ;  /* 0x3ff0000014167429 */ /* 0x040fe40000000000 */
[----:B------:R-:W-:-:S04]  /*0960*/  DADD R20, R20, -1 ;  /* 0xbff0000014147429 */ /* 0x000fc80000000000 */
[----:B------:R-:W0:Y:S02]  /*0970*/  MUFU.RCP64H R29, R23 ;  /* 0x00000017001d7308 */ /* 0x000e240000001800 */
[----:B0-----:R-:W-:-:S08]  /*0980*/  DFMA R10, -R22, R28, 1 ;  /* 0x3ff00000160a742b */ /* 0x001fd0000000011c */
[----:B------:R-:W-:-:S08]  /*0990*/  DFMA R10, R10, R10, R10 ;  /* 0x0000000a0a0a722b */ /* 0x000fd0000000000a */
[----:B------:R-:W-:-:S08]  /*09a0*/  DFMA R28, R28, R10, R28 ;  /* 0x0000000a1c1c722b */ /* 0x000fd0000000001c */
[----:B------:R-:W-:-:S08]  /*09b0*/  DMUL R26, R20, R28 ;  /* 0x0000001c141a7228 */ /* 0x000fd00000000000 */
[----:B------:R-:W-:-:S08]  /*09c0*/  DFMA R26, R20, R28, R26 ;  /* 0x0000001c141a722b */ /* 0x000fd0000000001a */
[----:B------:R-:W-:Y:S02]  /*09d0*/  DMUL R10, R26, R26 ;  /* 0x0000001a1a0a7228 */ /* 0x000fe40000000000 */
[----:B------:R-:W-:-:S06]  /*09e0*/  DADD R14, R20, -R26 ;  /* 0x00000000140e7229 */ /* 0x000fcc000000081a */
[----:B------:R-:W-:Y:S01]  /*09f0*/  DFMA R12, R10, UR6, R12 ;  /* 0x000000060a0c7c2b */ /* 0x000fe2000800000c */
[----:B------:R-:W-:Y:S01]  /*0a00*/  UMOV UR6, 0x9f02676f ;  /* 0x9f02676f00067882 */ /* 0x000fe20000000000 */
[----:B------:R-:W-:Y:S01]  /*0a10*/  UMOV UR7, 0x3ef3b266 ;  /* 0x3ef3b26600077882 */ /* 0x000fe20000000000 */
[----:B------:R-:W-:-:S05]  /*0a20*/  DADD R14, R14, R14 ;  /* 0x000000000e0e7229 */ /* 0x000fca000000000e */
[----:B------:R-:W-:Y:S01]  /*0a30*/  DFMA R12, R10, R12, UR6 ;  /* 0x000000060a0c7e2b */ /* 0x000fe2000800000c */
[----:B------:R-:W-:Y:S01]  /*0a40*/  UMOV UR6, 0xa9ab0956 ;  /* 0xa9ab095600067882 */ /* 0x000fe20000000000 */
[----:B------:R-:W-:Y:S01]  /*0a50*/  UMOV UR7, 0x3f1745cb ;  /* 0x3f1745cb00077882 */ /* 0x000fe20000000000 */
[----:B------:R-:W-:-:S05]  /*0a60*/  DFMA R14, R20, -R26, R14 ;  /* 0x8000001a140e722b */ /* 0x000fca000000000e */
[----:B------:R-:W-:Y:S01]  /*0a70*/  DFMA R12, R10, R12, UR6 ;  /* 0x000000060a0c7e2b */ /* 0x000fe2000800000c */
[----:B------:R-:W-:Y:S01]  /*0a80*/  UMOV UR6, 0x2d1b5154 ;  /* 0x2d1b515400067882 */ /* 0x000fe20000000000 */
[----:B------:R-:W-:Y:S01]  /*0a90*/  UMOV UR7, 0x3f3c71c7 ;  /* 0x3f3c71c700077882 */ /* 0x000fe20000000000 */
[----:B------:R-:W-:-:S05]  /*0aa0*/  DMUL R14, R28, R14 ;  /* 0x0000000e1c0e7228 */ /* 0x000fca0000000000 */
[----:B------:R-:W-:Y:S01]  /*0ab0*/  DFMA R22, R10, R12, UR6 ;  /* 0x000000060a167e2b */ /* 0x000fe2000800000c */
[----:B------:R-:W-:Y:S01]  /*0ac0*/  UMOV UR6, 0x923be72d ;  /* 0x923be72d00067882 */ /* 0x000fe20000000000 */
[----:B------:R-:W-:Y:S01]  /*0ad0*/  UMOV UR7, 0x3f624924 ;  /* 0x3f62492400077882 */ /* 0x000fe20000000000 */
[----:B------:R-:W-:Y:S01]  /*0ae0*/  LOP3.LUT R12, R6, 0x80000000, RZ, 0x3c, !PT ;  /* 0x80000000060c7812 */ /* 0x000fe200078e3cff */
[----:B------:R-:W-:-:S04]  /*0af0*/  IMAD.MOV.U32 R13, RZ, RZ, 0x43300000 ;  /* 0x43300000ff0d7424 */ /* 0x000fc800078e00ff */
[----:B------:R-:W-:Y:S01]  /*0b00*/  DFMA R22, R10, R22, UR6 ;  /* 0x000000060a167e2b */ /* 0x000fe20008000016 */
[----:B------:R-:W-:Y:S01]  /*0b10*/  UMOV UR6, 0x9999a3c4 ;  /* 0x9999a3c400067882 */ /* 0x000fe20000000000 */
[----:B------:R-:W-:Y:S01]  /*0b20*/  UMOV UR7, 0x3f899999 ;  /* 0x3f89999900077882 */ /* 0x000fe20000000000 */
[----:B------:R-:W-:Y:S01]  /*0b30*/  DADD R12, R12, -UR8 ;  /* 0x800000080c0c7e29 */ /* 0x000fe20008000000 */
[----:B------:R-:W-:Y:S01]  /*0b40*/  UMOV UR8, 0xfefa39ef ;  /* 0xfefa39ef00087882 */ /* 0x000fe20000000000 */
[----:B------:R-:W-:-:S03]  /*0b50*/  UMOV UR9, 0x3fe62e42 ;  /* 0x3fe62e4200097882 */ /* 0x000fc60000000000 */
[----:B------:R-:W-:Y:S01]  /*0b60*/  DFMA R22, R10, R22, UR6 ;  /* 0x000000060a167e2b */ /* 0x000fe20008000016 */
[----:B------:R-:W-:Y:S01]  /*0b70*/  UMOV UR6, 0x55555554 ;  /* 0x5555555400067882 */ /* 0x000fe20000000000 */
[----:B------:R-:W-:Y:S01]  /*0b80*/  UMOV UR7, 0x3fb55555 ;  /* 0x3fb5555500077882 */ /* 0x000fe20000000000 */
[----:B------:R-:W-:-:S05]  /*0b90*/  DFMA R20, R12, UR8, R26 ;  /* 0x000000080c147c2b */ /* 0x000fca000800001a */
[----:B------:R-:W-:Y:S01]  /*0ba0*/  DFMA R22, R10, R22, UR6 ;  /* 0x000000060a167e2b */ /* 0x000fe20008000016 */
[----:B------:R-:W-:Y:S01]  /*0bb0*/  UMOV UR6, 0xfefa39ef ;  /* 0xfefa39ef00067882 */ /* 0x000fe20000000000 */
[----:B------:R-:W-:Y:S02]  /*0bc0*/  UMOV UR7, 0x3fe62e42 ;  /* 0x3fe62e4200077882 */ /* 0x000fe40000000000 */
[----:B------:R-:W-:Y:S01]  /*0bd0*/  DFMA R24, R12, -UR6, R20 ;  /* 0x800000060c187c2b */ /* 0x000fe20008000014 */
[----:B------:R-:W-:Y:S01]  /*0be0*/  UMOV UR6, 0x3b39803f ;  /* 0x3b39803f00067882 */ /* 0x000fe20000000000 */
[----:B------:R-:W-:Y:S02]  /*0bf0*/  UMOV UR7, 0x3c7abc9e ;  /* 0x3c7abc9e00077882 */ /* 0x000fe40000000000 */
[----:B------:R-:W-:-:S04]  /*0c00*/  DMUL R22, R10, R22 ;  /* 0x000000160a167228 */ /* 0x000fc80000000000 */
[----:B------:R-:W-:-:S04]  /*0c10*/  DADD R24, -R26, R24 ;  /* 0x000000001a187229 */ /* 0x000fc80000000118 */
[----:B------:R-:W-:-:S08]  /*0c20*/  DFMA R14, R26, R22, R14 ;  /* 0x000000161a0e722b */ /* 0x000fd0000000000e */
[----:B------:R-:W-:-:S08]  /*0c30*/  DADD R14, R14, -R24 ;  /* 0x000000000e0e7229 */ /* 0x000fd00000000818 */
[----:B------:R-:W-:-:S08]  /*0c40*/  DFMA R14, R12, UR6, R14 ;  /* 0x000000060c0e7c2b */ /* 0x000fd0000800000e */
[----:B------:R-:W-:Y:S01]  /*0c50*/  DADD R20, R20, R14 ;  /* 0x0000000014147229 */ /* 0x000fe2000000000e */
[----:B------:R-:W-:Y:S10]  /*0c60*/  BRA `(.L_x_11) ;  /* 0x0000000000187947 */ /* 0x000ff40003800000 */
.L_x_10:
[----:B------:R-:W-:Y:S01]  /*0c70*/  IMAD.MOV.U32 R12, RZ, RZ, 0x0 ;  /* 0x00000000ff0c7424 */ /* 0x000fe200078e00ff */
[----:B------:R-:W-:Y:S02]  /*0c80*/  MOV R13, 0x7ff00000 ;  /* 0x7ff00000000d7802 */ /* 0x000fe40000000f00 */
[----:B------:R-:W-:-:S04]  /*0c90*/  LOP3.LUT P0, RZ, R11, 0x7fffffff, RZ, 0xc0, !PT ;  /* 0x7fffffff0bff7812 */ /* 0x000fc8000780c0ff */
[----:B------:R-:W-:-:S10]  /*0ca0*/  DFMA R12, R10, R12, +INF ;  /* 0x7ff000000a0c742b */ /* 0x000fd4000000000c */
[----:B------:R-:W-:Y:S02]  /*0cb0*/  FSEL R20, R12, RZ, P0 ;  /* 0x000000ff0c147208 */ /* 0x000fe40000000000 */
[----:B------:R-:W-:-:S07]  /*0cc0*/  FSEL R21, R13, -QNAN , P0 ;  /* 0xfff000000d157808 */ /* 0x000fce0000000000 */
.L_x_11:
[----:B------:R-:W-:Y:S05]  /*0cd0*/  BSYNC.RECONVERGENT B1 ;  /* 0x0000000000017941 */ /* 0x000fea0003800200 */
.L_x_9:
[----:B------:R-:W-:Y:S01]  /*0ce0*/  DMUL R10, RZ, R8 ;  /* 0x00000008ff0a7228 */ /* 0x000fe20000000000 */
[----:B------:R-:W-:Y:S01]  /*0cf0*/  IMAD.SHL.U32 R6, R9, 0x2, RZ ;  /* 0x0000000209067824 */ /* 0x000fe200078e00ff */
[----:B------:R-:W-:Y:S01]  /*0d00*/  DMUL R20, R20, -2 ;  /* 0xc000000014147828 */ /* 0x000fe20000000000 */
[----:B------:R-:W-:Y:S01]  /*0d10*/  UMOV UR6, 0x33145c07 ;  /* 0x33145c0700067882 */ /* 0x000fe20000000000 */
[----:B------:R-:W-:Y:S01]  /*0d20*/  UMOV UR7, 0x3ca1a626 ;  /* 0x3ca1a62600077882 */ /* 0x000fe20000000000 */
[----:B------:R-:W-:Y:S01]  /*0d30*/  IMAD.MOV.U32 R26, RZ, RZ, 0x0 ;  /* 0x00000000ff1a7424 */ /* 0x000fe200078e00ff */
[----:B------:R-:W-:Y:S01]  /*0d40*/  ISETP.GT.U32.AND P0, PT, R6, -0x79800000, PT ;  /* 0x868000000600780c */ /* 0x000fe20003f04070 */
[----:B------:R-:W-:Y:S01]  /*0d50*/  IMAD.MOV.U32 R27, RZ, RZ, 0x3fd80000 ;  /* 0x3fd80000ff1b7424 */ /* 0x000fe200078e00ff */
[----:B------:R-:W0:Y:S01]  /*0d60*/  MUFU.RSQ64H R25, R21 ;  /* 0x0000001500197308 */ /* 0x000e220000001c00 */
[----:B------:R-:W-:Y:S01]  /*0d70*/  IMAD.MOV.U32 R30, RZ, RZ, 0x2cb0d246 ;  /* 0x2cb0d246ff1e7424 */ /* 0x000fe200078e00ff */
[----:B------:R-:W-:Y:S01]  /*0d80*/  FSEL R23, R11, R9, P0 ;  /* 0x000000090b177208 */ /* 0x000fe20000000000 */
[----:B------:R-:W-:Y:S01]  /*0d90*/  IMAD.MOV.U32 R31, RZ, RZ, 0x3e5ae5f1 ;  /* 0x3e5ae5f1ff1f7424 */ /* 0x000fe200078e00ff */
[----:B------:R-:W-:Y:S01]  /*0da0*/  FSEL R8, R10, R8, P0 ;  /* 0x000000080a087208 */ /* 0x000fe20000000000 */
[----:B------:R-:W-:Y:S01]  /*0db0*/  VIADD R24, R21, 0xfcb00000 ;  /* 0xfcb0000015187836 */ /* 0x000fe20000000000 */
[----:B------:R-:W-:Y:S01]  /*0dc0*/  MOV R29, 0x3e21eea7 ;  /* 0x3e21eea7001d7802 */ /* 0x000fe20000000f00 */
[----:B------:R-:W-:Y:S01]  /*0dd0*/  VIADD R9, R23, 0x100000 ;  /* 0x0010000017097836 */ /* 0x000fe20000000000 */
[----:B------:R-:W-:Y:S01]  /*0de0*/  UMOV UR8, 0xf9785eba ;  /* 0xf9785eba00087882 */ /* 0x000fe20000000000 */
[----:B------:R-:W-:Y:S01]  /*0df0*/  IMAD.MOV.U32 R22, RZ, RZ, R8 ;  /* 0x000000ffff167224 */ /* 0x000fe200078e0008 */
[----:B------:R-:W-:Y:S01]  /*0e00*/  UMOV UR9, 0x3de5db65 ;  /* 0x3de5db6500097882 */ /* 0x000fe20000000000 */
[----:B------:R-:W1:Y:S01]  /*0e10*/  FRND.F64 R14, R8 ;  /* 0x00000008000e7313 */ /* 0x000e620000301800 */
[----:B------:R-:W-:Y:S01]  /*0e20*/  IMAD.MOV.U32 R28, RZ, RZ, -0x3e107ad8 ;  /* 0xc1ef8528ff1c7424 */ /* 0x000fe200078e00ff */
[----:B------:R-:W-:Y:S01]  /*0e30*/  BSSY.RECONVERGENT B1, `(.L_x_12) ;  /* 0x000004b000017945 */ /* 0x000fe20003800200 */
[----:B0-----:R-:W-:-:S05]  /*0e40*/  DMUL R12, R24, R24 ;  /* 0x00000018180c7228 */ /* 0x001fca0000000000 */
[----:B------:R-:W0:Y:S03]  /*0e50*/  F2I.S64.F64 R8, R8 ;  /* 0x0000000800087311 */ /* 0x000e260000301900 */
[----:B------:R-:W-:Y:S02]  /*0e60*/  DFMA R12, R20, -R12, 1 ;  /* 0x3ff00000140c742b */ /* 0x000fe4000000080c */
[----:B-1----:R-:W-:-:S06]  /*0e70*/  DFMA R14, R14, -0.5, R22 ;  /* 0xbfe000000e0e782b */ /* 0x002fcc0000000016 */
[----:B------:R-:W-:Y:S01]  /*0e80*/  DFMA R26, R12, R26, 0.5 ;  /* 0x3fe000000c1a742b */ /* 0x000fe2000000001a */
[----:B0-----:R-:W-:Y:S01]  /*0e90*/  LOP3.LUT R6, R8, 0x1, RZ, 0xc0, !PT ;  /* 0x0000000108067812 */ /* 0x001fe200078ec0ff */
[C---:B------:R-:W-:Y:S01]  /*0ea0*/  DMUL R10, R14.reuse, UR6 ;  /* 0x000000060e0a7c28 */ /* 0x040fe20008000000 */
[----:B------:R-:W-:Y:S01]  /*0eb0*/  UMOV UR6, 0x54442d18 ;  /* 0x54442d1800067882 */ /* 0x000fe20000000000 */
[----:B------:R-:W-:Y:S01]  /*0ec0*/  UMOV UR7, 0x400921fb ;  /* 0x400921fb00077882 */ /* 0x000fe20000000000 */
[----:B------:R-:W-:Y:S02]  /*0ed0*/  ISETP.NE.U32.AND P0, PT, R6, 0x1, PT ;  /* 0x000000010600780c */ /* 0x000fe40003f05070 */
[----:B------:R-:W-:Y:S02]  /*0ee0*/  LOP3.LUT P1, RZ, R8, 0x2, RZ, 0xc0, !PT ;  /* 0x0000000208ff7812 */ /* 0x000fe4000782c0ff */
[----:B------:R-:W-:Y:S01]  /*0ef0*/  ISETP.NE.U32.AND.EX P0, PT, RZ, RZ, PT, P0 ;  /* 0x000000ffff00720c */ /* 0x000fe20003f05100 */
[----:B------:R-:W-:Y:S01]  /*0f00*/  DFMA R10, R14, UR6, R10 ;  /* 0x000000060e0a7c2b */ /* 0x000fe2000800000a */
[----:B------:R-:W-:Y:S01]  /*0f10*/  UMOV UR6, 0x20fd8164 ;  /* 0x20fd816400067882 */ /* 0x000fe20000000000 */
[----:B------:R-:W-:Y:S01]  /*0f20*/  DMUL R14, R24, R12 ;  /* 0x0000000c180e7228 */ /* 0x000fe20000000000 */
[----:B------:R-:W-:-:S05]  /*0f30*/  UMOV UR7, 0x3da8ff83 ;  /* 0x3da8ff8300077882 */ /* 0x000fca0000000000 */
[----:B------:R-:W-:Y:S02]  /*0f40*/  DMUL R12, R10, R10 ;  /* 0x0000000a0a0c7228 */ /* 0x000fe40000000000 */
[----:B------:R-:W-:-:S06]  /*0f50*/  DFMA R26, R26, R14, R24 ;  /* 0x0000000e1a1a722b */ /* 0x000fcc0000000018 */
[C---:B------:R-:W-:Y:S01]  /*0f60*/  DFMA R30, R12.reuse, UR8, -R30 ;  /* 0x000000080c1e7c2b */ /* 0x040fe2000800081e */
[----:B------:R-:W-:Y:S01]  /*0f70*/  UMOV UR8, 0x69ace392 ;  /* 0x69ace39200087882 */ /* 0x000fe20000000000 */
[----:B------:R-:W-:Y:S01]  /*0f80*/  DFMA R28, R12, -UR6, R28 ;  /* 0x800000060c1c7c2b */ /* 0x000fe2000800001c */
[----:B------:R-:W-:Y:S01]  /*0f90*/  UMOV UR9, 0x3ec71de3 ;  /* 0x3ec71de300097882 */ /* 0x000fe20000000000 */
[----:B------:R-:W-:Y:S01]  /*0fa0*/  UMOV UR6, 0x8e06e6d9 ;  /* 0x8e06e6d900067882 */ /* 0x000fe20000000000 */
[----:B------:R-:W-:Y:S01]  /*0fb0*/  UMOV UR7, 0x3e927e4f ;  /* 0x3e927e4f00077882 */ /* 0x000fe20000000000 */
[----:B------:R-:W-:Y:S02]  /*0fc0*/  DMUL R14, R20, R26 ;  /* 0x0000001a140e7228 */ /* 0x000fe40000000000 */
[C---:B------:R-:W-:Y:S01]  /*0fd0*/  DFMA R30, R12.reuse, R30, UR8 ;  /* 0x000000080c1e7e2b */ /* 0x040fe2000800001e */
[----:B------:R-:W-:Y:S01]  /*0fe0*/  UMOV UR8, 0x19db62a1 ;  /* 0x19db62a100087882 */ /* 0x000fe20000000000 */
[----:B------:R-:W-:Y:S01]  /*0ff0*/  DFMA R28, R12, R28, -UR6 ;  /* 0x800000060c1c7e2b */ /* 0x000fe2000800001c */
[----:B------:R-:W-:Y:S01]  /*1000*/  UMOV UR9, 0x3f2a01a0 ;  /* 0x3f2a01a000097882 */ /* 0x000fe20000000000 */
[----:B------:R-:W-:Y:S01]  /*1010*/  UMOV UR6, 0x19ddbce9 ;  /* 0x19ddbce900067882 */ /* 0x000fe20000000000 */
[----:B------:R-:W-:-:S03]  /*1020*/  UMOV UR7, 0x3efa01a0 ;  /* 0x3efa01a000077882 */ /* 0x000fc60000000000 */
[C---:B------:R-:W-:Y:S01]  /*1030*/  DFMA R30, R12.reuse, R30, -UR8 ;  /* 0x800000080c1e7e2b */ /* 0x040fe2000800001e */
[----:B------:R-:W-:Y:S01]  /*1040*/  UMOV UR8, 0x11110818 ;  /* 0x1111081800087882 */ /* 0x000fe20000000000 */
[----:B------:R-:W-:Y:S01]  /*1050*/  DFMA R28, R12, R28, UR6 ;  /* 0x000000060c1c7e2b */ /* 0x000fe2000800001c */
[----:B------:R-:W-:Y:S01]  /*1060*/  UMOV UR9, 0x3f811111 ;  /* 0x3f81111100097882 */ /* 0x000fe20000000000 */
[----:B------:R-:W-:Y:S01]  /*1070*/  UMOV UR6, 0x16c15d47 ;  /* 0x16c15d4700067882 */ /* 0x000fe20000000000 */
[----:B------:R-:W-:-:S03]  /*1080*/  UMOV UR7, 0x3f56c16c ;  /* 0x3f56c16c00077882 */ /* 0x000fc60000000000 */
[C---:B------:R-:W-:Y:S01]  /*1090*/  DFMA R30, R12.reuse, R30, UR8 ;  /* 0x000000080c1e7e2b */ /* 0x040fe2000800001e */
[----:B------:R-:W-:Y:S01]  /*10a0*/  UMOV UR8, 0x55555554 ;  /* 0x5555555400087882 */ /* 0x000fe20000000000 */
[----:B------:R-:W-:Y:S01]  /*10b0*/  DFMA R28, R12, R28, -UR6 ;  /* 0x800000060c1c7e2b */ /* 0x000fe2000800001c */
[----:B------:R-:W-:Y:S01]  /*10c0*/  UMOV UR9, 0x3fc55555 ;  /* 0x3fc5555500097882 */ /* 0x000fe20000000000 */
[----:B------:R-:W-:Y:S01]  /*10d0*/  UMOV UR6, 0x55555551 ;  /* 0x5555555100067882 */ /* 0x000fe20000000000 */
[----:B------:R-:W-:-:S03]  /*10e0*/  UMOV UR7, 0x3fa55555 ;  /* 0x3fa5555500077882 */ /* 0x000fc60000000000 */
[C---:B------:R-:W-:Y:S02]  /*10f0*/  DFMA R30, R12.reuse, R30, -UR8 ;  /* 0x800000080c1e7e2b */ /* 0x040fe4000800001e */
[----:B------:R-:W-:-:S06]  /*1100*/  DFMA R28, R12, R28, UR6 ;  /* 0x000000060c1c7e2b */ /* 0x000fcc000800001c */
[C---:B------:R-:W-:Y:S02]  /*1110*/  DFMA R30, R12.reuse, R30, RZ ;  /* 0x0000001e0c1e722b */ /* 0x040fe400000000ff */
[----:B------:R-:W-:-:S06]  /*1120*/  DFMA R28, R12, R28, -0.5 ;  /* 0xbfe000000c1c742b */ /* 0x000fcc000000001c */
[----:B------:R-:W-:Y:S02]  /*1130*/  DFMA R30, R10, R30, R10 ;  /* 0x0000001e0a1e722b */ /* 0x000fe4000000000a */
[----:B------:R-:W-:Y:S02]  /*1140*/  DFMA R28, R12, R28, 1 ;  /* 0x3ff000000c1c742b */ /* 0x000fe4000000001c */
[----:B------:R-:W-:Y:S01]  /*1150*/  DFMA R10, R14, -R14, R20 ;  /* 0x8000000e0e0a722b */ /* 0x000fe20000000014 */
[----:B------:R-:W-:Y:S02]  /*1160*/  VIADD R13, R27, 0xfff00000 ;  /* 0xfff000001b0d7836 */ /* 0x000fe40000000000 */
[----:B------:R-:W-:-:S03]  /*1170*/  IMAD.MOV.U32 R12, RZ, RZ, R26 ;  /* 0x000000ffff0c7224 */ /* 0x000fc600078e001a */
[----:B------:R-:W-:Y:S02]  /*1180*/  LOP3.LUT R6, R31, 0x80000000, RZ, 0x3c, !PT ;  /* 0x800000001f067812 */ /* 0x000fe400078e3cff */
[----:B------:R-:W-:Y:S02]  /*1190*/  FSEL R8, R28, R30, !P0 ;  /* 0x0000001e1c087208 */ /* 0x000fe40004000000 */
[----:B------:R-:W-:Y:S02]  /*11a0*/  FSEL R9, R29, R31, !P0 ;  /* 0x0000001f1d097208 */ /* 0x000fe40004000000 */
[----:B------:R-:W-:Y:S01]  /*11b0*/  FSEL R28, R30, R28, !P0 ;  /* 0x0000001c1e1c7208 */ /* 0x000fe20004000000 */
[----:B------:R-:W-:Y:S01]  /*11c0*/  DFMA R30, R10, R12, R14 ;  /* 0x0000000c0a1e722b */ /* 0x000fe2000000000e */
[----:B------:R-:W-:Y:S02]  /*11d0*/  FSEL R29, R6, R29, !P0 ;  /* 0x0000001d061d7208 */ /* 0x000fe40004000000 */
[----:B------:R-:W-:-:S02]  /*11e0*/  ISETP.GE.U32.AND P0, PT, R24, 0x7ca00000, PT ;  /* 0x7ca000001800780c */ /* 0x000fc40003f06070 */
[----:B------:R-:W-:Y:S02]  /*11f0*/  @P1 LOP3.LUT R6, R9, 0x80000000, RZ, 0x3c, !PT ;  /* 0x8000000009061812 */ /* 0x000fe400078e3cff */
[----:B------:R-:W-:-:S03]  /*1200*/  @P1 LOP3.LUT R32, R29, 0x80000000, RZ, 0x3c, !PT ;  /* 0x800000001d201812 */ /* 0x000fc600078e3cff */
[----:B------:R-:W-:Y:S02]  /*1210*/  @P1 IMAD.MOV.U32 R9, RZ, RZ, R6 ;  /* 0x000000ffff091224 */ /* 0x000fe400078e0006 */
[----:B------:R-:W-:-:S04]  /*1220*/  @P1 IMAD.MOV.U32 R29, RZ, RZ, R32 ;  /* 0x000000ffff1d1224 */ /* 0x000fc800078e0020 */
[----:B------:R-:W-:Y:S05]  /*1230*/  @!P0 BRA `(.L_x_13) ;  /* 0x0000000000288947 */ /* 0x000fea0003800000 */
        /* <DEDUP_REMOVED lines=10> */
.L_x_13:
[----:B------:R-:W-:Y:S05]  /*12e0*/  BSYNC.RECONVERGENT B1 ;  /* 0x0000000000017941 */ /* 0x000fea0003800200 */
.L_x_12:
[----:B------:R-:W0:Y:S01]  /*12f0*/  FRND.F64.TRUNC R10, R22 ;  /* 0x00000016000a7313 */ /* 0x000e22000030d800 */
[----:B------:R-:W-:Y:S01]  /*1300*/  DMUL R12, RZ, R22 ;  /* 0x00000016ff0c7228 */ /* 0x000fe20000000000 */
[----:B------:R-:W-:Y:S01]  /*1310*/  IMAD.MOV.U32 R6, RZ, RZ, R33 ;  /* 0x000000ffff067224 */ /* 0x000fe200078e0021 */
[----:B------:R-:W-:Y:S02]  /*1320*/  DADD R28, RZ, R28 ;  /* 0x00000000ff1c7229 */ /* 0x000fe4000000001c */
[----:B0-----:R-:W-:-:S06]  /*1330*/  DSETP.NEU.AND P0, PT, R22, R10, PT ;  /* 0x0000000a1600722a */ /* 0x001fcc0003f0d000 */
[----:B------:R-:W-:Y:S02]  /*1340*/  FSEL R10, R12, R8, !P0 ;  /* 0x000000080c0a7208 */ /* 0x000fe40004000000 */
[----:B------:R-:W-:Y:S01]  /*1350*/  FSEL R11, R13, R9, !P0 ;  /* 0x000000090d0b7208 */ /* 0x000fe20004000000 */
[----:B------:R-:W-:Y:S01]  /*1360*/  DMUL R8, R28, R30 ;  /* 0x0000001e1c087228 */ /* 0x000fe20000000000 */
[----:B------:R-:W-:Y:S01]  /*1370*/  MOV R12, R3 ;  /* 0x00000003000c7202 */ /* 0x000fe20000000f00 */
[----:B------:R-:W-:Y:S02]  /*1380*/  IMAD.MOV.U32 R13, RZ, RZ, 0x1 ;  /* 0x00000001ff0d7424 */ /* 0x000fe400078e00ff */
[----:B------:R-:W-:Y:S01]  /*1390*/  IMAD.MOV.U32 R3, RZ, RZ, R37 ;  /* 0x000000ffff037224 */ /* 0x000fe200078e0025 */
[----:B------:R-:W-:-:S11]  /*13a0*/  DMUL R30, R30, R10 ;  /* 0x0000000a1e1e7228 */ /* 0x000fd60000000000 */
.L_x_8:
[----:B------:R-:W-:Y:S05]  /*13b0*/  BSYNC.RECONVERGENT B0 ;  /* 0x0000000000007941 */ /* 0x000fea0003800200 */
.L_x_7:
[----:B------:R-:W0:Y:S01]  /*13c0*/  LDC.64 R10, c[0x0][0x380] ;  /* 0x0000e000ff0a7b82 */ /* 0x000e220000000a00 */
[----:B------:R-:W-:Y:S01]  /*13d0*/  DFMA R18, R30, R16, R18 ;  /* 0x000000101e12722b */ /* 0x000fe20000000012 */
[C---:B------:R-:W-:Y:S02]  /*13e0*/  VIADD R14, R0.reuse, 0x2 ;  /* 0x00000002000e7836 */ /* 0x040fe40000000000 */
[----:B------:R-:W-:-:S03]  /*13f0*/  VIADD R0, R0, 0x1 ;  /* 0x0000000100007836 */ /* 0x000fc60000000000 */
[----:B------:R-:W-:Y:S01]  /*1400*/  ISETP.GE.AND P0, PT, R14, R5, PT ;  /* 0x000000050e00720c */ /* 0x000fe20003f06270 */
[----:B0-----:R-:W-:-:S04]  /*1410*/  IMAD.WIDE R10, R2, 0x8, R10 ;  /* 0x00000008020a7825 */ /* 0x001fc800078e020a */
[----:B------:R-:W-:Y:S01]  /*1420*/  VIADD R2, R2, 0x1 ;  /* 0x0000000102027836 */ /* 0x000fe20000000000 */
[----:B------:R0:W-:Y:S07]  /*1430*/  STG.E.64 desc[UR4][R10.64], R18 ;  /* 0x000000120a007986 */ /* 0x0001ee000c101b04 */
[----:B------:R-:W-:Y:S05]  /*1440*/  @!P0 BRA `(.L_x_14) ;  /* 0xfffffff0001c8947 */ /* 0x000fea000383ffff */
[----:B------:R-:W-:Y:S05]  /*1450*/  EXIT ;  /* 0x000000000000794d */ /* 0x000fea0003800000 */
        .weak           $__internal_0_$__cuda_sm20_div_rn_f64_full
        .type           $__internal_0_$__cuda_sm20_div_rn_f64_full,@function
        .size           $__internal_0_$__cuda_sm20_div_rn_f64_full,($__internal_1_$__cuda_sm20_dsqrt_rn_f64_mediumpath_v1 - $__internal_0_$__cuda_sm20_div_rn_f64_full)
$__internal_0_$__cuda_sm20_div_rn_f64_full:
[C---:B------:R-:W-:Y:S01]  /*1460*/  FSETP.GEU.AND P0, PT, |R7|.reuse, 1.469367938527859385e-39, PT ;  /* 0x001000000700780b */ /* 0x040fe20003f0e200 */
[----:B------:R-:W-:Y:S01]  /*1470*/  IMAD.MOV.U32 R3, RZ, RZ, 0x1ca00000 ;  /* 0x1ca00000ff037424 */ /* 0x000fe200078e00ff */
[C---:B------:R-:W-:Y:S02]  /*1480*/  LOP3.LUT R4, R7.reuse, 0x800fffff, RZ, 0xc0, !PT ;  /* 0x800fffff07047812 */ /* 0x040fe400078ec0ff */
[----:B------:R-:W-:Y:S02]  /*1490*/  MOV R12, 0x1 ;  /* 0x00000001000c7802 */ /* 0x000fe40000000f00 */
[----:B------:R-:W-:Y:S01]  /*14a0*/  LOP3.LUT R5, R4, 0x3ff00000, RZ, 0xfc, !PT ;  /* 0x3ff0000004057812 */ /* 0x000fe200078efcff */
[----:B------:R-:W-:Y:S01]  /*14b0*/  IMAD.MOV.U32 R4, RZ, RZ, R6 ;  /* 0x000000ffff047224 */ /* 0x000fe200078e0006 */
[----:B------:R-:W-:-:S05]  /*14c0*/  LOP3.LUT R18, R7, 0x7ff00000, RZ, 0xc0, !PT ;  /* 0x7ff0000007127812 */ /* 0x000fca00078ec0ff */
[----:B------:R-:W-:-:S06]  /*14d0*/  @!P0 DMUL R4, R6, 8.98846567431157953865e+307 ;  /* 0x7fe0000006048828 */ /* 0x000fcc0000000000 */
[----:B------:R-:W0:Y:S02]  /*14e0*/  MUFU.RCP64H R13, R5 ;  /* 0x00000005000d7308 */ /* 0x000e240000001800 */
[----:B0-----:R-:W-:-:S08]  /*14f0*/  DFMA R14, R12, -R4, 1 ;  /* 0x3ff000000c0e742b */ /* 0x001fd00000000804 */
[----:B------:R-:W-:-:S08]  /*1500*/  DFMA R14, R14, R14, R14 ;  /* 0x0000000e0e0e722b */ /* 0x000fd0000000000e */
[----:B------:R-:W-:Y:S01]  /*1510*/  DFMA R14, R12, R14, R12 ;  /* 0x0000000e0c0e722b */ /* 0x000fe2000000000c */
[----:B------:R-:W-:Y:S02]  /*1520*/  IMAD.MOV.U32 R13, RZ, RZ, R11 ;  /* 0x000000ffff0d7224 */ /* 0x000fe400078e000b */
[----:B------:R-:W-:-:S03]  /*1530*/  IMAD.MOV.U32 R12, RZ, RZ, R10 ;  /* 0x000000ffff0c7224 */ /* 0x000fc600078e000a */
[----:B------:R-:W-:Y:S02]  /*1540*/  LOP3.LUT R9, R13, 0x7ff00000, RZ, 0xc0, !PT ;  /* 0x7ff000000d097812 */ /* 0x000fe400078ec0ff */
[----:B------:R-:W-:Y:S01]  /*1550*/  DFMA R16, R14, -R4, 1 ;  /* 0x3ff000000e10742b */ /* 0x000fe20000000804 */
[----:B------:R-:W-:Y:S01]  /*1560*/  IMAD.MOV.U32 R10, RZ, RZ, R12 ;  /* 0x000000ffff0a7224 */ /* 0x000fe200078e000c */
[----:B------:R-:W-:Y:S01]  /*1570*/  ISETP.GE.U32.AND P1, PT, R9, R18, PT ;  /* 0x000000120900720c */ /* 0x000fe20003f26070 */
[----:B------:R-:W-:-:S03]  /*1580*/  IMAD.MOV.U32 R21, RZ, RZ, R9 ;  /* 0x000000ffff157224 */ /* 0x000fc600078e0009 */
[----:B------:R-:W-:Y:S02]  /*1590*/  SEL R11, R3, 0x63400000, !P1 ;  /* 0x63400000030b7807 */ /* 0x000fe40004800000 */
[----:B------:R-:W-:Y:S01]  /*15a0*/  DFMA R14, R14, R16, R14 ;  /* 0x000000100e0e722b */ /* 0x000fe2000000000e */
[----:B------:R-:W-:Y:S02]  /*15b0*/  FSETP.GEU.AND P1, PT, |R13|, 1.469367938527859385e-39, PT ;  /* 0x001000000d00780b */ /* 0x000fe40003f2e200 */
[----:B------:R-:W-:-:S11]  /*15c0*/  LOP3.LUT R11, R11, 0x800fffff, R13, 0xf8, !PT ;  /* 0x800fffff0b0b7812 */ /* 0x000fd600078ef80d */
[----:B------:R-:W-:Y:S05]  /*15d0*/  @P1 BRA `(.L_x_15) ;  /* 0x0000000000201947 */ /* 0x000fea0003800000 */
[----:B------:R-:W-:-:S04]  /*15e0*/  LOP3.LUT R16, R7, 0x7ff00000, RZ, 0xc0, !PT ;  /* 0x7ff0000007107812 */ /* 0x000fc800078ec0ff */
[----:B------:R-:W-:Y:S01]  /*15f0*/  ISETP.GE.U32.AND P1, PT, R9, R16, PT ;  /* 0x000000100900720c */ /* 0x000fe20003f26070 */
[----:B------:R-:W-:-:S03]  /*1600*/  IMAD.MOV.U32 R16, RZ, RZ, RZ ;  /* 0x000000ffff107224 */ /* 0x000fc600078e00ff */
[----:B------:R-:W-:-:S04]  /*1610*/  SEL R17, R3, 0x63400000, !P1 ;  /* 0x6340000003117807 */ /* 0x000fc80004800000 */
[----:B------:R-:W-:-:S04]  /*1620*/  LOP3.LUT R17, R17, 0x80000000, R13, 0xf8, !PT ;  /* 0x8000000011117812 */ /* 0x000fc800078ef80d */
[----:B------:R-:W-:-:S06]  /*1630*/  LOP3.LUT R17, R17, 0x100000, RZ, 0xfc, !PT ;  /* 0x0010000011117812 */ /* 0x000fcc00078efcff */
[----:B------:R-:W-:-:S10]  /*1640*/  DFMA R10, R10, 2, -R16 ;  /* 0x400000000a0a782b */ /* 0x000fd40000000810 */
[----:B------:R-:W-:-:S07]  /*1650*/  LOP3.LUT R21, R11, 0x7ff00000, RZ, 0xc0, !PT ;  /* 0x7ff000000b157812 */ /* 0x000fce00078ec0ff */
.L_x_15:
[----:B------:R-:W-:Y:S01]  /*1660*/  MOV R20, R18 ;  /* 0x0000001200147202 */ /* 0x000fe20000000f00 */
[----:B------:R-:W-:Y:S01]  /*1670*/  VIADD R22, R21, 0xffffffff ;  /* 0xffffffff15167836 */ /* 0x000fe20000000000 */
[----:B------:R-:W-:Y:S01]  /*1680*/  @!P0 LOP3.LUT R20, R5, 0x7ff00000, RZ, 0xc0, !PT ;  /* 0x7ff0000005148812 */ /* 0x000fe200078ec0ff */
[----:B------:R-:W-:-:S03]  /*1690*/  DMUL R16, R14, R10 ;  /* 0x0000000a0e107228 */ /* 0x000fc60000000000 */
[----:B------:R-:W-:Y:S01]  /*16a0*/  ISETP.GT.U32.AND P0, PT, R22, 0x7feffffe, PT ;  /* 0x7feffffe1600780c */ /* 0x000fe20003f04070 */
[----:B------:R-:W-:-:S04]  /*16b0*/  VIADD R23, R20, 0xffffffff ;  /* 0xffffffff14177836 */ /* 0x000fc80000000000 */
[----:B------:R-:W-:Y:S01]  /*16c0*/  DFMA R18, R16, -R4, R10 ;  /* 0x800000041012722b */ /* 0x000fe2000000000a */
[----:B------:R-:W-:-:S07]  /*16d0*/  ISETP.GT.U32.OR P0, PT, R23, 0x7feffffe, P0 ;  /* 0x7feffffe1700780c */ /* 0x000fce0000704470 */
[----:B------:R-:W-:-:S06]  /*16e0*/  DFMA R14, R14, R18, R16 ;  /* 0x000000120e0e722b */ /* 0x000fcc0000000010 */
[----:B------:R-:W-:Y:S05]  /*16f0*/  @P0 BRA `(.L_x_16) ;  /* 0x00000000006c0947 */ /* 0x000fea0003800000 */
[----:B------:R-:W-:-:S04]  /*1700*/  LOP3.LUT R16, R7, 0x7ff00000, RZ, 0xc0, !PT ;  /* 0x7ff0000007107812 */ /* 0x000fc800078ec0ff */
[CC--:B------:R-:W-:Y:S02]  /*1710*/  VIADDMNMX R12, R9.reuse, -R16.reuse, 0xb9600000, !PT ;  /* 0xb9600000090c7446 */ /* 0x0c0fe40007800910 */
[----:B------:R-:W-:Y:S02]  /*1720*/  ISETP.GE.U32.AND P0, PT, R9, R16, PT ;  /* 0x000000100900720c */ /* 0x000fe40003f06070 */
[----:B------:R-:W-:Y:S02]  /*1730*/  VIMNMX R12, PT, PT, R12, 0x46a00000, PT ;  /* 0x46a000000c0c7848 */ /* 0x000fe40003fe0100 */
[----:B------:R-:W-:-:S05]  /*1740*/  SEL R3, R3, 0x63400000, !P0 ;  /* 0x6340000003037807 */ /* 0x000fca0004000000 */
[----:B------:R-:W-:Y:S02]  /*1750*/  IMAD.IADD R3, R12, 0x1, -R3 ;  /* 0x000000010c037824 */ /* 0x000fe400078e0a03 */
[----:B------:R-:W-:Y:S02]  /*1760*/  IMAD.MOV.U32 R12, RZ, RZ, RZ ;  /* 0x000000ffff0c7224 */ /* 0x000fe400078e00ff */
[----:B------:R-:W-:-:S06]  /*1770*/  VIADD R13, R3, 0x7fe00000 ;  /* 0x7fe00000030d7836 */ /* 0x000fcc0000000000 */
[----:B------:R-:W-:-:S10]  /*1780*/  DMUL R16, R14, R12 ;  /* 0x0000000c0e107228 */ /* 0x000fd40000000000 */
[----:B------:R-:W-:-:S13]  /*1790*/  FSETP.GTU.AND P0, PT, |R17|, 1.469367938527859385e-39, PT ;  /* 0x001000001100780b */ /* 0x000fda0003f0c200 */
[----:B------:R-:W-:Y:S05]  /*17a0*/  @P0 BRA `(.L_x_17) ;  /* 0x0000000000940947 */ /* 0x000fea0003800000 */
[----:B------:R-:W-:Y:S01]  /*17b0*/  DFMA R4, R14, -R4, R10 ;  /* 0x800000040e04722b */ /* 0x000fe2000000000a */
[----:B------:R-:W-:-:S09]  /*17c0*/  IMAD.MOV.U32 R12, RZ, RZ, RZ ;  /* 0x000000ffff0c7224 */ /* 0x000fd200078e00ff */
[C---:B------:R-:W-:Y:S02]  /*17d0*/  FSETP.NEU.AND P0, PT, R5.reuse, RZ, PT ;  /* 0x000000ff0500720b */ /* 0x040fe40003f0d000 */
[----:B------:R-:W-:-:S04]  /*17e0*/  LOP3.LUT R7, R5, 0x80000000, R7, 0x48, !PT ;  /* 0x8000000005077812 */ /* 0x000fc800078e4807 */
[----:B------:R-:W-:-:S07]  /*17f0*/  LOP3.LUT R13, R7, R13, RZ, 0xfc, !PT ;  /* 0x0000000d070d7212 */ /* 0x000fce00078efcff */
[----:B------:R-:W-:Y:S05]  /*1800*/  @!P0 BRA `(.L_x_17) ;  /* 0x00000000007c8947 */ /* 0x000fea0003800000 */
[C---:B------:R-:W-:Y:S01]  /*1810*/  IADD3 R5, PT, PT, -R3.reuse, RZ, RZ ;  /* 0x000000ff03057210 */ /* 0x040fe20007ffe1ff */
[----:B------:R-:W-:Y:S01]  /*1820*/  IMAD.MOV.U32 R4, RZ, RZ, RZ ;  /* 0x000000ffff047224 */ /* 0x000fe200078e00ff */
[----:B------:R-:W-:Y:S01]  /*1830*/  DMUL.RP R12, R14, R12 ;  /* 0x0000000c0e0c7228 */ /* 0x000fe20000008000 */
[----:B------:R-:W-:-:S04]  /*1840*/  IADD3 R3, PT, PT, -R3, -0x43300000, RZ ;  /* 0xbcd0000003037810 */ /* 0x000fc80007ffe1ff */
[----:B------:R-:W-:-:S05]  /*1850*/  DFMA R4, R16, -R4, R14 ;  /* 0x800000041004722b */ /* 0x000fca000000000e */
[----:B------:R-:W-:-:S05]  /*1860*/  LOP3.LUT R7, R13, R7, RZ, 0x3c, !PT ;  /* 0x000000070d077212 */ /* 0x000fca00078e3cff */
[----:B------:R-:W-:-:S04]  /*1870*/  FSETP.NEU.AND P0, PT, |R5|, R3, PT ;  /* 0x000000030500720b */ /* 0x000fc80003f0d200 */
[----:B------:R-:W-:Y:S02]  /*1880*/  FSEL R16, R12, R16, !P0 ;  /* 0x000000100c107208 */ /* 0x000fe40004000000 */
[----:B------:R-:W-:Y:S01]  /*1890*/  FSEL R17, R7, R17, !P0 ;  /* 0x0000001107117208 */ /* 0x000fe20004000000 */
[----:B------:R-:W-:Y:S06]  /*18a0*/  BRA `(.L_x_17) ;  /* 0x0000000000547947 */ /* 0x000fec0003800000 */
.L_x_16:
[----:B------:R-:W-:-:S14]  /*18b0*/  DSETP.NAN.AND P0, PT, R12, R12, PT ;  /* 0x0000000c0c00722a */ /* 0x000fdc0003f08000 */
[----:B------:R-:W-:Y:S05]  /*18c0*/  @P0 BRA `(.L_x_18) ;  /* 0x0000000000440947 */ /* 0x000fea0003800000 */
[----:B------:R-:W-:-:S14]  /*18d0*/  DSETP.NAN.AND P0, PT, R6, R6, PT ;  /* 0x000000060600722a */ /* 0x000fdc0003f08000 */
[----:B------:R-:W-:Y:S05]  /*18e0*/  @P0 BRA `(.L_x_19) ;  /* 0x0000000000300947 */ /* 0x000fea0003800000 */
[----:B------:R-:W-:Y:S01]  /*18f0*/  ISETP.NE.AND P0, PT, R21, R20, PT ;  /* 0x000000141500720c */ /* 0x000fe20003f05270 */
[----:B------:R-:W-:Y:S02]  /*1900*/  IMAD.MOV.U32 R16, RZ, RZ, 0x0 ;  /* 0x00000000ff107424 */ /* 0x000fe400078e00ff */
[----:B------:R-:W-:-:S10]  /*1910*/  IMAD.MOV.U32 R17, RZ, RZ, -0x80000 ;  /* 0xfff80000ff117424 */ /* 0x000fd400078e00ff */
[----:B------:R-:W-:Y:S05]  /*1920*/  @!P0 BRA `(.L_x_17) ;  /* 0x0000000000348947 */ /* 0x000fea0003800000 */
[----:B------:R-:W-:Y:S02]  /*1930*/  ISETP.NE.AND P0, PT, R21, 0x7ff00000, PT ;  /* 0x7ff000001500780c */ /* 0x000fe40003f05270 */
[----:B------:R-:W-:Y:S02]  /*1940*/  LOP3.LUT R17, R13, 0x80000000, R7, 0x48, !PT ;  /* 0x800000000d117812 */ /* 0x000fe400078e4807 */
[----:B------:R-:W-:-:S13]  /*1950*/  ISETP.EQ.OR P0, PT, R20, RZ, !P0 ;  /* 0x000000ff1400720c */ /* 0x000fda0004702670 */
[----:B------:R-:W-:Y:S01]  /*1960*/  @P0 LOP3.LUT R3, R17, 0x7ff00000, RZ, 0xfc, !PT ;  /* 0x7ff0000011030812 */ /* 0x000fe200078efcff */
[----:B------:R-:W-:Y:S02]  /*1970*/  @!P0 IMAD.MOV.U32 R16, RZ, RZ, RZ ;  /* 0x000000ffff108224 */ /* 0x000fe400078e00ff */
[----:B------:R-:W-:Y:S02]  /*1980*/  @P0 IMAD.MOV.U32 R16, RZ, RZ, RZ ;  /* 0x000000ffff100224 */ /* 0x000fe400078e00ff */
[----:B------:R-:W-:Y:S01]  /*1990*/  @P0 IMAD.MOV.U32 R17, RZ, RZ, R3 ;  /* 0x000000ffff110224 */ /* 0x000fe200078e0003 */
[----:B------:R-:W-:Y:S06]  /*19a0*/  BRA `(.L_x_17) ;  /* 0x0000000000147947 */ /* 0x000fec0003800000 */
.L_x_19:
[----:B------:R-:W-:Y:S02]  /*19b0*/  LOP3.LUT R17, R7, 0x80000, RZ, 0xfc, !PT ;  /* 0x0008000007117812 */ /* 0x000fe400078efcff */
[----:B------:R-:W-:Y:S01]  /*19c0*/  MOV R16, R6 ;  /* 0x0000000600107202 */ /* 0x000fe20000000f00 */
[----:B------:R-:W-:Y:S06]  /*19d0*/  BRA `(.L_x_17) ;  /* 0x0000000000087947 */ /* 0x000fec0003800000 */
.L_x_18:
[----:B------:R-:W-:Y:S01]  /*19e0*/  LOP3.LUT R17, R13, 0x80000, RZ, 0xfc, !PT ;  /* 0x000800000d117812 */ /* 0x000fe200078efcff */
[----:B------:R-:W-:-:S07]  /*19f0*/  IMAD.MOV.U32 R16, RZ, RZ, R12 ;  /* 0x000000ffff107224 */ /* 0x000fce00078e000c */
.L_x_17:
[----:B------:R-:W-:Y:S02]  /*1a00*/  IMAD.MOV.U32 R9, RZ, RZ, 0x0 ;  /* 0x00000000ff097424 */ /* 0x000fe400078e00ff */
[----:B------:R-:W-:Y:S02]  /*1a10*/  IMAD.MOV.U32 R4, RZ, RZ, R16 ;  /* 0x000000ffff047224 */ /* 0x000fe400078e0010 */
[----:B------:R-:W-:Y:S01]  /*1a20*/  IMAD.MOV.U32 R5, RZ, RZ, R17 ;  /* 0x000000ffff057224 */ /* 0x000fe200078e0011 */
[----:B------:R-:W-:Y:S06]  /*1a30*/  RET.REL.NODEC R8 `(_Z10randomWalkPdPiiii) ;  /* 0xffffffe408707950 */ /* 0x000fec0003c3ffff */
        .weak           $__internal_1_$__cuda_sm20_dsqrt_rn_f64_mediumpath_v1
        .type           $__internal_1_$__cuda_sm20_dsqrt_rn_f64_mediumpath_v1,@function
        .size           $__internal_1_$__cuda_sm20_dsqrt_rn_f64_mediumpath_v1,(.L_x_26 - $__internal_1_$__cuda_sm20_dsqrt_rn_f64_mediumpath_v1)
$__internal_1_$__cuda_sm20_dsqrt_rn_f64_mediumpath_v1:
[----:B------:R-:W-:Y:S01]  /*1a40*/  ISETP.GE.U32.AND P0, PT, R24, -0x3400000, PT ;  /* 0xfcc000001800780c */ /* 0x000fe20003f06070 */
[----:B------:R-:W-:Y:S01]  /*1a50*/  BSSY.RECONVERGENT B2, `(.L_x_20) ;  /* 0x0000028000027945 */ /* 0x000fe20003800200 */
[----:B------:R-:W-:Y:S01]  /*1a60*/  IMAD.MOV.U32 R10, RZ, RZ, R20 ;  /* 0x000000ffff0a7224 */ /* 0x000fe200078e0014 */
[----:B------:R-:W-:Y:S01]  /*1a70*/  MOV R13, R27 ;  /* 0x0000001b000d7202 */ /* 0x000fe20000000f00 */
[----:B------:R-:W-:Y:S02]  /*1a80*/  IMAD.MOV.U32 R11, RZ, RZ, R25 ;  /* 0x000000ffff0b7224 */ /* 0x000fe400078e0019 */
[----:B------:R-:W-:Y:S02]  /*1a90*/  IMAD.MOV.U32 R14, RZ, RZ, R26 ;  /* 0x000000ffff0e7224 */ /* 0x000fe400078e001a */
[----:B------:R-:W-:-:S05]  /*1aa0*/  IMAD.MOV.U32 R20, RZ, RZ, R30 ;  /* 0x000000ffff147224 */ /* 0x000fca00078e001e */
[----:B------:R-:W-:Y:S05]  /*1ab0*/  @!P0 BRA `(.L_x_21) ;  /* 0x0000000000208947 */ /* 0x000fea0003800000 */
[----:B------:R-:W-:-:S10]  /*1ac0*/  DFMA.RM R12, R12, R14, R20 ;  /* 0x0000000e0c0c722b */ /* 0x000fd40000004014 */
[----:B------:R-:W-:-:S05]  /*1ad0*/  IADD3 R14, P0, PT, R12, 0x1, RZ ;  /* 0x000000010c0e7810 */ /* 0x000fca0007f1e0ff */
[----:B------:R-:W-:-:S06]  /*1ae0*/  IMAD.X R15, RZ, RZ, R13, P0 ;  /* 0x000000ffff0f7224 */ /* 0x000fcc00000e060d */
[----:B------:R-:W-:-:S08]  /*1af0*/  DFMA.RP R10, -R12, R14, R10 ;  /* 0x0000000e0c0a722b */ /* 0x000fd0000000810a */
[----:B------:R-:W-:-:S06]  /*1b00*/  DSETP.GT.AND P0, PT, R10, RZ, PT ;  /* 0x000000ff0a00722a */ /* 0x000fcc0003f04000 */
[----:B------:R-:W-:Y:S02]  /*1b10*/  FSEL R12, R14, R12, P0 ;  /* 0x0000000c0e0c7208 */ /* 0x000fe40000000000 */
[----:B------:R-:W-:Y:S01]  /*1b20*/  FSEL R13, R15, R13, P0 ;  /* 0x0000000d0f0d7208 */ /* 0x000fe20000000000 */
[----:B------:R-:W-:Y:S06]  /*1b30*/  BRA `(.L_x_22) ;  /* 0x0000000000647947 */ /* 0x000fec0003800000 */
.L_x_21:
[----:B------:R-:W-:-:S14]  /*1b40*/  DSETP.NE.AND P0, PT, R10, RZ, PT ;  /* 0x000000ff0a00722a */ /* 0x000fdc0003f05000 */
[----:B------:R-:W-:Y:S05]  /*1b50*/  @!P0 BRA `(.L_x_23) ;  /* 0x0000000000588947 */ /* 0x000fea0003800000 */
[----:B------:R-:W-:-:S13]  /*1b60*/  ISETP.GE.AND P0, PT, R11, RZ, PT ;  /* 0x000000ff0b00720c */ /* 0x000fda0003f06270 */
[----:B------:R-:W-:Y:S02]  /*1b70*/  @!P0 IMAD.MOV.U32 R12, RZ, RZ, 0x0 ;  /* 0x00000000ff0c8424 */ /* 0x000fe400078e00ff */
[----:B------:R-:W-:Y:S01]  /*1b80*/  @!P0 IMAD.MOV.U32 R13, RZ, RZ, -0x80000 ;  /* 0xfff80000ff0d8424 */ /* 0x000fe200078e00ff */
[----:B------:R-:W-:Y:S06]  /*1b90*/  @!P0 BRA `(.L_x_22) ;  /* 0x00000000004c8947 */ /* 0x000fec0003800000 */
[----:B------:R-:W-:-:S13]  /*1ba0*/  ISETP.GT.AND P0, PT, R11, 0x7fefffff, PT ;  /* 0x7fefffff0b00780c */ /* 0x000fda0003f04270 */
[----:B------:R-:W-:Y:S05]  /*1bb0*/  @P0 BRA `(.L_x_23) ;  /* 0x0000000000400947 */ /* 0x000fea0003800000 */
[----:B------:R-:W-:Y:S01]  /*1bc0*/  DMUL R10, R10, 8.11296384146066816958e+31 ;  /* 0x469000000a0a7828 */ /* 0x000fe20000000000 */
[----:B------:R-:W-:Y:S01]  /*1bd0*/  IMAD.MOV.U32 R12, RZ, RZ, RZ ;  /* 0x000000ffff0c7224 */ /* 0x000fe200078e00ff */
[----:B------:R-:W-:Y:S01]  /*1be0*/  MOV R20, 0x0 ;  /* 0x0000000000147802 */ /* 0x000fe20000000f00 */
[----:B------:R-:W-:-:S03]  /*1bf0*/  IMAD.MOV.U32 R21, RZ, RZ, 0x3fd80000 ;  /* 0x3fd80000ff157424 */ /* 0x000fc600078e00ff */
[----:B------:R-:W0:Y:S02]  /*1c00*/  MUFU.RSQ64H R13, R11 ;  /* 0x0000000b000d7308 */ /* 0x000e240000001c00 */
[----:B0-----:R-:W-:-:S08]  /*1c10*/  DMUL R14, R12, R12 ;  /* 0x0000000c0c0e7228 */ /* 0x001fd00000000000 */
[----:B------:R-:W-:-:S08]  /*1c20*/  DFMA R14, R10, -R14, 1 ;  /* 0x3ff000000a0e742b */ /* 0x000fd0000000080e */
[----:B------:R-:W-:Y:S02]  /*1c30*/  DFMA R20, R14, R20, 0.5 ;  /* 0x3fe000000e14742b */ /* 0x000fe40000000014 */
[----:B------:R-:W-:-:S08]  /*1c40*/  DMUL R14, R12, R14 ;  /* 0x0000000e0c0e7228 */ /* 0x000fd00000000000 */
[----:B------:R-:W-:-:S08]  /*1c50*/  DFMA R14, R20, R14, R12 ;  /* 0x0000000e140e722b */ /* 0x000fd0000000000c */
[----:B------:R-:W-:Y:S02]  /*1c60*/  DMUL R12, R10, R14 ;  /* 0x0000000e0a0c7228 */ /* 0x000fe40000000000 */
[----:B------:R-:W-:-:S06]  /*1c70*/  VIADD R15, R15, 0xfff00000 ;  /* 0xfff000000f0f7836 */ /* 0x000fcc0000000000 */
[----:B------:R-:W-:-:S08]  /*1c80*/  DFMA R20, R12, -R12, R10 ;  /* 0x8000000c0c14722b */ /* 0x000fd0000000000a */
[----:B------:R-:W-:-:S10]  /*1c90*/  DFMA R12, R14, R20, R12 ;  /* 0x000000140e0c722b */ /* 0x000fd4000000000c */
[----:B------:R-:W-:Y:S01]  /*1ca0*/  VIADD R13, R13, 0xfcb00000 ;  /* 0xfcb000000d0d7836 */ /* 0x000fe20000000000 */
[----:B------:R-:W-:Y:S06]  /*1cb0*/  BRA `(.L_x_22) ;  /* 0x0000000000047947 */ /* 0x000fec0003800000 */
.L_x_23:
[----:B------:R-:W-:-:S11]  /*1cc0*/  DADD R12, R10, R10 ;  /* 0x000000000a0c7229 */ /* 0x000fd6000000000a */
.L_x_22:
[----:B------:R-:W-:Y:S05]  /*1cd0*/  BSYNC.RECONVERGENT B2 ;  /* 0x0000000000027941 */ /* 0x000fea0003800200 */
.L_x_20:
[----:B------:R-:W-:Y:S02]  /*1ce0*/  IMAD.MOV.U32 R10, RZ, RZ, R6 ;  /* 0x000000ffff0a7224 */ /* 0x000fe400078e0006 */
[----:B------:R-:W-:-:S04]  /*1cf0*/  IMAD.MOV.U32 R11, RZ, RZ, 0x0 ;  /* 0x00000000ff0b7424 */ /* 0x000fc800078e00ff */
[----:B------:R-:W-:Y:S05]  /*1d00*/  RET.REL.NODEC R10 `(_Z10randomWalkPdPiiii) ;  /* 0xffffffe00abc7950 */ /* 0x000fea0003c3ffff */
.L_x_24:
        /* <DEDUP_REMOVED lines=15> */
.L_x_26:


//--------------------- .nv.global.init           --------------------------
	.section	.nv.global.init,"aw",@progbits
	.align	4
.nv.global.init:
	.type		mrg32k3aM1SubSeq,@object
	.size		mrg32k3aM1SubSeq,(mrg32k3aM2SubSeq - mrg32k3aM1SubSeq)
mrg32k3aM1SubSeq:
        /*0000*/ 	.byte	0x0b, 0xcc, 0xee, 0x04, 0x73, 0x29, 0x8b, 0x6f, 0xf6, 0x53, 0x03, 0xf6, 0x23, 0xf6, 0xea, 0xda
        /* <DEDUP_REMOVED lines=125> */
	.type		mrg32k3aM2SubSeq,@object
	.size		mrg32k3aM2SubSeq,(mrg32k3aM1 - mrg32k3aM2SubSeq)
mrg32k3aM2SubSeq:
        /* <DEDUP_REMOVED lines=126> */
	.type		mrg32k3aM1,@object
	.size		mrg32k3aM1,(mrg32k3aM1Seq - mrg32k3aM1)
mrg32k3aM1:
        /* <DEDUP_REMOVED lines=144> */
	.type		mrg32k3aM1Seq,@object
	.size		mrg32k3aM1Seq,(mrg32k3aM2 - mrg32k3aM1Seq)
mrg32k3aM1Seq:
        /* <DEDUP_REMOVED lines=144> */
	.type		mrg32k3aM2,@object
	.size		mrg32k3aM2,(mrg32k3aM2Seq - mrg32k3aM2)
mrg32k3aM2:
        /* <DEDUP_REMOVED lines=144> */
	.type		mrg32k3aM2Seq,@object
	.size		mrg32k3aM2Seq,(precalc_xorwow_matrix - mrg32k3aM2Seq)
mrg32k3aM2Seq:
        /* <DEDUP_REMOVED lines=144> */
	.type		precalc_xorwow_matrix,@object
	.size		precalc_xorwow_matrix,(precalc_xorwow_offset_matrix - precalc_xorwow_matrix)
precalc_xorwow_matrix:
        /* <DEDUP_REMOVED lines=6400> */
	.type		precalc_xorwow_offset_matrix,@object
	.size		precalc_xorwow_offset_matrix,(.L_1 - precalc_xorwow_offset_matrix)
precalc_xorwow_offset_matrix:
        /* <DEDUP_REMOVED lines=6400> */
.L_1:


//--------------------- .nv.shared.reserved.0     --------------------------
	.section	.nv.shared.reserved.0,"aw",@nobits
	.weak		__nv_reservedSMEM_offset_0_alias
	.size		__nv_reservedSMEM_offset_0_alias, 0, 64
	.other		__nv_reservedSMEM_offset_0_alias,@"STO_CUDA_RESERVED_SHARED STV_DEFAULT"
__nv_reservedSMEM_offset_0_alias:
	.zero		0
	.zero		64


//--------------------- .nv.constant0._Z16getCrossingTimesPdPiiiii --------------------------
	.section	.nv.constant0._Z16getCrossingTimesPdPiiiii,"a",@progbits
	.sectionflags	@""
	.align	4
.nv.constant0._Z16getCrossingTimesPdPiiiii:
	.zero		928


//--------------------- .nv.constant0._Z10randomWalkPdPiiii --------------------------
	.section	.nv.constant0._Z10randomWalkPdPiiii,"a",@progbits
	.sectionflags	@""
	.align	4
.nv.constant0._Z10randomWalkPdPiiii:
	.zero		924


//--------------------- SYMBOLS --------------------------

	.type		.nv.reservedSmem.offset0,@object
	.size		.nv.reservedSmem.offset0,0x4
